//
// Generated by NVIDIA NVVM Compiler
//
// Compiler Build ID: CL-36424714
// Cuda compilation tools, release 13.0, V13.0.88
// Based on NVVM 20.0.0
//

.version 9.0
.target sm_100
.address_size 64

	// .globl	_Z7kernel1PfS_
.extern .shared .align 16 .b8 tile[];

.visible .entry _Z7kernel1PfS_(
	.param .u64 .ptr .align 1 _Z7kernel1PfS__param_0,
	.param .u64 .ptr .align 1 _Z7kernel1PfS__param_1
)
{
	.reg .pred 	%p<8>;
	.reg .b32 	%r<28>;
	.reg .b32 	%f<13>;
	.reg .b64 	%rd<19>;

	ld.param.u64 	%rd1, [_Z7kernel1PfS__param_0];
	ld.param.u64 	%rd2, [_Z7kernel1PfS__param_1];
	mov.u32 	%r6, %tid.x;
	mov.u32 	%r7, %ctaid.x;
	mov.u32 	%r8, %ntid.x;
	mad.lo.s32 	%r1, %r7, %r8, %r6;
	mov.u32 	%r9, %tid.y;
	mov.u32 	%r10, %ctaid.y;
	mov.u32 	%r11, %ntid.y;
	mad.lo.s32 	%r12, %r10, %r11, %r9;
	mov.u32 	%r13, %tid.z;
	mov.u32 	%r14, %ctaid.z;
	mov.u32 	%r15, %ntid.z;
	mad.lo.s32 	%r16, %r14, %r15, %r13;
	add.s32 	%r4, %r1, -1;
	setp.gt.u32 	%p1, %r4, 61;
	setp.eq.s32 	%p2, %r12, 0;
	setp.gt.u32 	%p3, %r12, 62;
	or.pred  	%p4, %p1, %p3;
	or.pred  	%p5, %p4, %p2;
	add.s32 	%r5, %r16, -1;
	setp.gt.u32 	%p6, %r5, 61;
	or.pred  	%p7, %p5, %p6;
	@%p7 bra 	$L__BB0_2;
	cvta.to.global.u64 	%rd3, %rd1;
	cvta.to.global.u64 	%rd4, %rd2;
	shl.b32 	%r17, %r4, 12;
	shl.b32 	%r18, %r12, 6;
	add.s32 	%r19, %r18, %r16;
	add.s32 	%r20, %r19, %r17;
	mul.wide.u32 	%rd5, %r20, 4;
	add.s64 	%rd6, %rd3, %rd5;
	ld.global.f32 	%f1, [%rd6];
	shl.b32 	%r21, %r1, 12;
	add.s32 	%r22, %r16, %r21;
	add.s32 	%r23, %r22, %r18;
	mul.wide.u32 	%rd7, %r23, 4;
	add.s64 	%rd8, %rd3, %rd7;
	ld.global.f32 	%f2, [%rd8+16384];
	add.f32 	%f3, %f1, %f2;
	add.s32 	%r24, %r12, -1;
	mul.wide.u32 	%rd9, %r24, 64;
	cvt.u64.u32 	%rd10, %r22;
	add.s64 	%rd11, %rd9, %rd10;
	shl.b64 	%rd12, %rd11, 2;
	add.s64 	%rd13, %rd3, %rd12;
	ld.global.f32 	%f4, [%rd13];
	add.f32 	%f5, %f3, %f4;
	ld.global.f32 	%f6, [%rd8+256];
	add.f32 	%f7, %f5, %f6;
	add.s32 	%r25, %r21, %r18;
	add.s32 	%r26, %r25, %r5;
	mul.wide.u32 	%rd14, %r26, 4;
	add.s64 	%rd15, %rd3, %rd14;
	ld.global.f32 	%f8, [%rd15];
	add.f32 	%f9, %f7, %f8;
	add.s32 	%r27, %r16, %r25;
	mul.wide.u32 	%rd16, %r27, 4;
	add.s64 	%rd17, %rd3, %rd16;
	ld.global.f32 	%f10, [%rd17+4];
	add.f32 	%f11, %f9, %f10;
	mul.f32 	%f12, %f11, 0f3F4CCCCD;
	add.s64 	%rd18, %rd4, %rd16;
	st.global.f32 	[%rd18], %f12;
$L__BB0_2:
	ret;

}
	// .globl	_Z7kernel2PKfPf
.visible .entry _Z7kernel2PKfPf(
	.param .u64 .ptr .align 1 _Z7kernel2PKfPf_param_0,
	.param .u64 .ptr .align 1 _Z7kernel2PKfPf_param_1
)
{
	.reg .pred 	%p<44>;
	.reg .b32 	%r<150>;
	.reg .b32 	%f<98>;
	.reg .b64 	%rd<92>;

	ld.param.u64 	%rd4, [_Z7kernel2PKfPf_param_0];
	ld.param.u64 	%rd5, [_Z7kernel2PKfPf_param_1];
	cvta.to.global.u64 	%rd1, %rd5;
	cvta.to.global.u64 	%rd2, %rd4;
	mov.u32 	%r1, %ntid.x;
	mov.u32 	%r18, %ctaid.x;
	mov.u32 	%r2, %tid.x;
	mad.lo.s32 	%r3, %r1, %r18, %r2;
	mov.u32 	%r4, %ntid.y;
	mov.u32 	%r19, %ctaid.y;
	mov.u32 	%r5, %tid.y;
	mad.lo.s32 	%r20, %r4, %r19, %r5;
	mov.u32 	%r7, %ntid.z;
	mov.u32 	%r21, %ctaid.z;
	mov.u32 	%r8, %tid.z;
	mad.lo.s32 	%r9, %r7, %r21, %r8;
	mul.wide.s32 	%rd6, %r3, 4096;
	mul.wide.u32 	%rd7, %r20, 64;
	cvt.u64.u32 	%rd8, %r9;
	add.s64 	%rd3, %rd7, %rd8;
	add.s64 	%rd9, %rd3, %rd6;
	shl.b64 	%rd10, %rd9, 2;
	add.s64 	%rd11, %rd2, %rd10;
	ld.global.f32 	%f1, [%rd11];
	mul.lo.s32 	%r10, %r4, %r7;
	mul.lo.s32 	%r11, %r10, %r2;
	mul.lo.s32 	%r12, %r7, %r5;
	add.s32 	%r22, %r11, %r12;
	add.s32 	%r23, %r22, %r8;
	shl.b32 	%r24, %r23, 2;
	mov.u32 	%r25, tile;
	add.s32 	%r13, %r25, %r24;
	st.shared.f32 	[%r13], %f1;
	bar.sync 	0;
	add.s32 	%r14, %r3, -1;
	setp.gt.u32 	%p6, %r14, 61;
	setp.eq.s32 	%p7, %r20, 0;
	setp.gt.u32 	%p8, %r20, 62;
	or.pred  	%p9, %p6, %p8;
	or.pred  	%p10, %p9, %p7;
	add.s32 	%r15, %r9, -1;
	setp.gt.u32 	%p11, %r15, 61;
	or.pred  	%p12, %p11, %p10;
	@%p12 bra 	$L__BB1_18;
	setp.ne.s32 	%p14, %r2, 0;
	add.s32 	%r27, %r1, -1;
	setp.lt.u32 	%p15, %r2, %r27;
	and.pred  	%p1, %p14, %p15;
	setp.ne.s32 	%p16, %r5, 0;
	and.pred  	%p2, %p16, %p1;
	mov.pred 	%p43, 0;
	not.pred 	%p17, %p2;
	@%p17 bra 	$L__BB1_3;
	add.s32 	%r28, %r4, -1;
	setp.lt.u32 	%p43, %r5, %r28;
$L__BB1_3:
	setp.eq.s32 	%p18, %r8, 0;
	not.pred 	%p19, %p43;
	or.pred  	%p20, %p18, %p19;
	add.s32 	%r16, %r7, -1;
	setp.ge.u32 	%p21, %r8, %r16;
	or.pred  	%p22, %p20, %p21;
	@%p22 bra 	$L__BB1_5;
	sub.s32 	%r131, %r11, %r10;
	add.s32 	%r132, %r12, %r8;
	add.s32 	%r133, %r132, %r131;
	shl.b32 	%r134, %r133, 2;
	add.s32 	%r136, %r25, %r134;
	ld.shared.f32 	%f86, [%r136];
	shl.b32 	%r137, %r10, 2;
	add.s32 	%r138, %r13, %r137;
	ld.shared.f32 	%f87, [%r138];
	add.f32 	%f88, %f86, %f87;
	sub.s32 	%r139, %r12, %r7;
	add.s32 	%r140, %r139, %r8;
	add.s32 	%r141, %r140, %r11;
	shl.b32 	%r142, %r141, 2;
	add.s32 	%r143, %r25, %r142;
	ld.shared.f32 	%f89, [%r143];
	add.f32 	%f90, %f88, %f89;
	shl.b32 	%r144, %r7, 2;
	add.s32 	%r145, %r13, %r144;
	ld.shared.f32 	%f91, [%r145];
	add.f32 	%f92, %f90, %f91;
	ld.shared.f32 	%f93, [%r13+-4];
	add.f32 	%f94, %f92, %f93;
	ld.shared.f32 	%f95, [%r13+4];
	add.f32 	%f96, %f94, %f95;
	mul.f32 	%f97, %f96, 0f3F4CCCCD;
	shl.b32 	%r146, %r3, 12;
	shl.b32 	%r147, %r20, 6;
	add.s32 	%r148, %r147, %r9;
	add.s32 	%r149, %r148, %r146;
	mul.wide.u32 	%rd90, %r149, 4;
	add.s64 	%rd91, %rd1, %rd90;
	st.global.f32 	[%rd91], %f97;
	bra.uni 	$L__BB1_18;
$L__BB1_5:
	add.s32 	%r17, %r4, -1;
	setp.ge.u32 	%p23, %r5, %r17;
	or.pred  	%p25, %p17, %p23;
	@%p25 bra 	$L__BB1_7;
	sub.s32 	%r111, %r11, %r10;
	add.s32 	%r112, %r12, %r8;
	add.s32 	%r113, %r112, %r111;
	shl.b32 	%r114, %r113, 2;
	add.s32 	%r116, %r25, %r114;
	ld.shared.f32 	%f74, [%r116];
	shl.b32 	%r117, %r10, 2;
	add.s32 	%r118, %r13, %r117;
	ld.shared.f32 	%f75, [%r118];
	add.f32 	%f76, %f74, %f75;
	sub.s32 	%r119, %r12, %r7;
	add.s32 	%r120, %r119, %r8;
	add.s32 	%r121, %r120, %r11;
	shl.b32 	%r122, %r121, 2;
	add.s32 	%r123, %r25, %r122;
	ld.shared.f32 	%f77, [%r123];
	add.f32 	%f78, %f76, %f77;
	shl.b32 	%r124, %r7, 2;
	add.s32 	%r125, %r13, %r124;
	ld.shared.f32 	%f79, [%r125];
	add.f32 	%f80, %f78, %f79;
	shl.b32 	%r126, %r3, 12;
	shl.b32 	%r127, %r20, 6;
	add.s32 	%r128, %r126, %r127;
	add.s32 	%r129, %r128, %r15;
	mul.wide.u32 	%rd85, %r129, 4;
	add.s64 	%rd86, %rd2, %rd85;
	ld.global.f32 	%f81, [%rd86];
	add.f32 	%f82, %f80, %f81;
	add.s32 	%r130, %r9, %r128;
	mul.wide.u32 	%rd87, %r130, 4;
	add.s64 	%rd88, %rd2, %rd87;
	ld.global.f32 	%f83, [%rd88+4];
	add.f32 	%f84, %f82, %f83;
	mul.f32 	%f85, %f84, 0f3F4CCCCD;
	add.s64 	%rd89, %rd1, %rd87;
	st.global.f32 	[%rd89], %f85;
	bra.uni 	$L__BB1_18;
$L__BB1_7:
	setp.ge.u32 	%p26, %r8, %r16;
	setp.eq.s32 	%p27, %r8, 0;
	not.pred 	%p28, %p1;
	or.pred  	%p29, %p27, %p28;
	or.pred  	%p30, %p29, %p26;
	@%p30 bra 	$L__BB1_9;
	sub.s32 	%r98, %r11, %r10;
	add.s32 	%r99, %r12, %r8;
	add.s32 	%r100, %r99, %r98;
	shl.b32 	%r101, %r100, 2;
	add.s32 	%r103, %r25, %r101;
	ld.shared.f32 	%f62, [%r103];
	shl.b32 	%r104, %r10, 2;
	add.s32 	%r105, %r13, %r104;
	ld.shared.f32 	%f63, [%r105];
	add.f32 	%f64, %f62, %f63;
	shl.b32 	%r106, %r3, 12;
	add.s32 	%r107, %r20, -1;
	mul.wide.u32 	%rd74, %r107, 64;
	add.s32 	%r108, %r106, %r9;
	cvt.u64.u32 	%rd75, %r108;
	add.s64 	%rd76, %rd74, %rd75;
	shl.b64 	%rd77, %rd76, 2;
	add.s64 	%rd78, %rd2, %rd77;
	ld.global.f32 	%f65, [%rd78];
	add.f32 	%f66, %f64, %f65;
	shl.b32 	%r109, %r20, 6;
	cvt.u64.u32 	%rd79, %r106;
	add.s64 	%rd80, %rd3, %rd79;
	shl.b64 	%rd81, %rd80, 2;
	add.s64 	%rd82, %rd2, %rd81;
	ld.global.f32 	%f67, [%rd82+256];
	add.f32 	%f68, %f66, %f67;
	ld.shared.f32 	%f69, [%r13+-4];
	add.f32 	%f70, %f68, %f69;
	ld.shared.f32 	%f71, [%r13+4];
	add.f32 	%f72, %f70, %f71;
	mul.f32 	%f73, %f72, 0f3F4CCCCD;
	add.s32 	%r110, %r108, %r109;
	mul.wide.u32 	%rd83, %r110, 4;
	add.s64 	%rd84, %rd1, %rd83;
	st.global.f32 	[%rd84], %f73;
	bra.uni 	$L__BB1_18;
$L__BB1_9:
	setp.lt.u32 	%p31, %r5, %r17;
	setp.ge.u32 	%p32, %r8, %r16;
	setp.eq.s32 	%p33, %r8, 0;
	setp.ne.s32 	%p34, %r5, 0;
	and.pred  	%p5, %p34, %p31;
	not.pred 	%p35, %p5;
	or.pred  	%p36, %p33, %p35;
	or.pred  	%p37, %p36, %p32;
	@%p37 bra 	$L__BB1_11;
	shl.b32 	%r84, %r14, 12;
	shl.b32 	%r85, %r20, 6;
	add.s32 	%r86, %r85, %r9;
	add.s32 	%r87, %r86, %r84;
	mul.wide.u32 	%rd66, %r87, 4;
	add.s64 	%rd67, %rd2, %rd66;
	ld.global.f32 	%f50, [%rd67];
	shl.b32 	%r88, %r3, 12;
	cvt.u64.u32 	%rd68, %r88;
	add.s64 	%rd69, %rd3, %rd68;
	shl.b64 	%rd70, %rd69, 2;
	add.s64 	%rd71, %rd2, %rd70;
	ld.global.f32 	%f51, [%rd71+16384];
	add.f32 	%f52, %f50, %f51;
	sub.s32 	%r89, %r12, %r7;
	add.s32 	%r90, %r89, %r8;
	add.s32 	%r91, %r90, %r11;
	shl.b32 	%r92, %r91, 2;
	add.s32 	%r94, %r25, %r92;
	ld.shared.f32 	%f53, [%r94];
	add.f32 	%f54, %f52, %f53;
	shl.b32 	%r95, %r7, 2;
	add.s32 	%r96, %r13, %r95;
	ld.shared.f32 	%f55, [%r96];
	add.f32 	%f56, %f54, %f55;
	ld.shared.f32 	%f57, [%r13+-4];
	add.f32 	%f58, %f56, %f57;
	ld.shared.f32 	%f59, [%r13+4];
	add.f32 	%f60, %f58, %f59;
	mul.f32 	%f61, %f60, 0f3F4CCCCD;
	add.s32 	%r97, %r87, 4096;
	mul.wide.u32 	%rd72, %r97, 4;
	add.s64 	%rd73, %rd1, %rd72;
	st.global.f32 	[%rd73], %f61;
	bra.uni 	$L__BB1_18;
$L__BB1_11:
	@%p28 bra 	$L__BB1_13;
	sub.s32 	%r69, %r11, %r10;
	add.s32 	%r70, %r12, %r8;
	add.s32 	%r71, %r70, %r69;
	shl.b32 	%r72, %r71, 2;
	add.s32 	%r74, %r25, %r72;
	ld.shared.f32 	%f38, [%r74];
	shl.b32 	%r75, %r10, 2;
	add.s32 	%r76, %r13, %r75;
	ld.shared.f32 	%f39, [%r76];
	add.f32 	%f40, %f38, %f39;
	shl.b32 	%r77, %r3, 12;
	add.s32 	%r78, %r20, -1;
	mul.wide.u32 	%rd52, %r78, 64;
	add.s32 	%r79, %r77, %r9;
	cvt.u64.u32 	%rd53, %r79;
	add.s64 	%rd54, %rd52, %rd53;
	shl.b64 	%rd55, %rd54, 2;
	add.s64 	%rd56, %rd2, %rd55;
	ld.global.f32 	%f41, [%rd56];
	add.f32 	%f42, %f40, %f41;
	shl.b32 	%r80, %r20, 6;
	cvt.u64.u32 	%rd57, %r77;
	add.s64 	%rd58, %rd3, %rd57;
	shl.b64 	%rd59, %rd58, 2;
	add.s64 	%rd60, %rd2, %rd59;
	ld.global.f32 	%f43, [%rd60+256];
	add.f32 	%f44, %f42, %f43;
	add.s32 	%r81, %r77, %r80;
	add.s32 	%r82, %r81, %r15;
	mul.wide.u32 	%rd61, %r82, 4;
	add.s64 	%rd62, %rd2, %rd61;
	ld.global.f32 	%f45, [%rd62];
	add.f32 	%f46, %f44, %f45;
	add.s32 	%r83, %r9, %r81;
	mul.wide.u32 	%rd63, %r83, 4;
	add.s64 	%rd64, %rd2, %rd63;
	ld.global.f32 	%f47, [%rd64+4];
	add.f32 	%f48, %f46, %f47;
	mul.f32 	%f49, %f48, 0f3F4CCCCD;
	add.s64 	%rd65, %rd1, %rd63;
	st.global.f32 	[%rd65], %f49;
	bra.uni 	$L__BB1_18;
$L__BB1_13:
	@%p35 bra 	$L__BB1_15;
	shl.b32 	%r53, %r14, 12;
	shl.b32 	%r54, %r20, 6;
	add.s32 	%r55, %r54, %r9;
	add.s32 	%r56, %r55, %r53;
	mul.wide.u32 	%rd41, %r56, 4;
	add.s64 	%rd42, %rd2, %rd41;
	ld.global.f32 	%f26, [%rd42];
	shl.b32 	%r57, %r3, 12;
	cvt.u64.u32 	%rd43, %r57;
	add.s64 	%rd44, %rd3, %rd43;
	shl.b64 	%rd45, %rd44, 2;
	add.s64 	%rd46, %rd2, %rd45;
	ld.global.f32 	%f27, [%rd46+16384];
	add.f32 	%f28, %f26, %f27;
	sub.s32 	%r58, %r12, %r7;
	add.s32 	%r59, %r58, %r8;
	add.s32 	%r60, %r59, %r11;
	shl.b32 	%r61, %r60, 2;
	add.s32 	%r63, %r25, %r61;
	ld.shared.f32 	%f29, [%r63];
	add.f32 	%f30, %f28, %f29;
	shl.b32 	%r64, %r7, 2;
	add.s32 	%r65, %r13, %r64;
	ld.shared.f32 	%f31, [%r65];
	add.f32 	%f32, %f30, %f31;
	add.s32 	%r66, %r57, %r54;
	add.s32 	%r67, %r66, %r15;
	mul.wide.u32 	%rd47, %r67, 4;
	add.s64 	%rd48, %rd2, %rd47;
	ld.global.f32 	%f33, [%rd48];
	add.f32 	%f34, %f32, %f33;
	add.s32 	%r68, %r9, %r66;
	mul.wide.u32 	%rd49, %r68, 4;
	add.s64 	%rd50, %rd2, %rd49;
	ld.global.f32 	%f35, [%rd50+4];
	add.f32 	%f36, %f34, %f35;
	mul.f32 	%f37, %f36, 0f3F4CCCCD;
	add.s64 	%rd51, %rd1, %rd49;
	st.global.f32 	[%rd51], %f37;
	bra.uni 	$L__BB1_18;
$L__BB1_15:
	setp.ge.u32 	%p40, %r8, %r16;
	setp.eq.s32 	%p41, %r8, 0;
	or.pred  	%p42, %p41, %p40;
	@%p42 bra 	$L__BB1_17;
	shl.b32 	%r45, %r14, 12;
	shl.b32 	%r46, %r20, 6;
	add.s32 	%r47, %r46, %r9;
	add.s32 	%r48, %r47, %r45;
	mul.wide.u32 	%rd28, %r48, 4;
	add.s64 	%rd29, %rd2, %rd28;
	ld.global.f32 	%f14, [%rd29];
	shl.b32 	%r49, %r3, 12;
	cvt.u64.u32 	%rd30, %r49;
	add.s64 	%rd31, %rd3, %rd30;
	shl.b64 	%rd32, %rd31, 2;
	add.s64 	%rd33, %rd2, %rd32;
	ld.global.f32 	%f15, [%rd33+16384];
	add.f32 	%f16, %f14, %f15;
	add.s32 	%r50, %r20, -1;
	mul.wide.u32 	%rd34, %r50, 64;
	add.s32 	%r51, %r49, %r9;
	cvt.u64.u32 	%rd35, %r51;
	add.s64 	%rd36, %rd34, %rd35;
	shl.b64 	%rd37, %rd36, 2;
	add.s64 	%rd38, %rd2, %rd37;
	ld.global.f32 	%f17, [%rd38];
	add.f32 	%f18, %f16, %f17;
	ld.global.f32 	%f19, [%rd33+256];
	add.f32 	%f20, %f18, %f19;
	ld.shared.f32 	%f21, [%r13+-4];
	add.f32 	%f22, %f20, %f21;
	ld.shared.f32 	%f23, [%r13+4];
	add.f32 	%f24, %f22, %f23;
	mul.f32 	%f25, %f24, 0f3F4CCCCD;
	add.s32 	%r52, %r48, 4096;
	mul.wide.u32 	%rd39, %r52, 4;
	add.s64 	%rd40, %rd1, %rd39;
	st.global.f32 	[%rd40], %f25;
	bra.uni 	$L__BB1_18;
$L__BB1_17:
	shl.b32 	%r35, %r14, 12;
	shl.b32 	%r36, %r20, 6;
	add.s32 	%r37, %r36, %r9;
	add.s32 	%r38, %r37, %r35;
	mul.wide.u32 	%rd12, %r38, 4;
	add.s64 	%rd13, %rd2, %rd12;
	ld.global.f32 	%f2, [%rd13];
	shl.b32 	%r39, %r3, 12;
	cvt.u64.u32 	%rd14, %r39;
	add.s64 	%rd15, %rd3, %rd14;
	shl.b64 	%rd16, %rd15, 2;
	add.s64 	%rd17, %rd2, %rd16;
	ld.global.f32 	%f3, [%rd17+16384];
	add.f32 	%f4, %f2, %f3;
	add.s32 	%r40, %r20, -1;
	mul.wide.u32 	%rd18, %r40, 64;
	add.s32 	%r41, %r39, %r9;
	cvt.u64.u32 	%rd19, %r41;
	add.s64 	%rd20, %rd18, %rd19;
	shl.b64 	%rd21, %rd20, 2;
	add.s64 	%rd22, %rd2, %rd21;
	ld.global.f32 	%f5, [%rd22];
	add.f32 	%f6, %f4, %f5;
	ld.global.f32 	%f7, [%rd17+256];
	add.f32 	%f8, %f6, %f7;
	add.s32 	%r42, %r39, %r36;
	add.s32 	%r43, %r42, %r15;
	mul.wide.u32 	%rd23, %r43, 4;
	add.s64 	%rd24, %rd2, %rd23;
	ld.global.f32 	%f9, [%rd24];
	add.f32 	%f10, %f8, %f9;
	add.s32 	%r44, %r9, %r42;
	mul.wide.u32 	%rd25, %r44, 4;
	add.s64 	%rd26, %rd2, %rd25;
	ld.global.f32 	%f11, [%rd26+4];
	add.f32 	%f12, %f10, %f11;
	mul.f32 	%f13, %f12, 0f3F4CCCCD;
	add.s64 	%rd27, %rd1, %rd25;
	st.global.f32 	[%rd27], %f13;
$L__BB1_18:
	ret;

}


// ===== COMPILED SASS (sm_100) =====

	.target	sm_100

	.elftype	@"ET_EXEC"


//--------------------- .note.nv.tkinfo           --------------------------
	.section	.note.nv.tkinfo,"",@"SHT_NOTE"
	.sectionflags	@"SHF_NOTE_NV_TKINFO"
	.tkinfo
        /*0018*/ 	.word	0x00000002
        /*0030*/ 	.string	""
        /*0030*/ 	.string	"ptxas"
        /*0030*/ 	.string	"Cuda compilation tools, release 13.0, V13.0.88"
        /*0030*/ 	.string	"Build cuda_13.0.r13.0/compiler.36424714_0"
        /*0030*/ 	.string	"-arch sm_100 -m 64 "



//--------------------- .note.nv.cuinfo           --------------------------
	.section	.note.nv.cuinfo,"",@"SHT_NOTE"
	.sectionflags	@"SHF_NOTE_NV_CUINFO"
        /*0018*/ 	.short	0x0002
        /*001a*/ 	.short	0x0064
        /*001c*/ 	.short	0x0082
	.zero		2


//--------------------- .nv.info                  --------------------------
	.section	.nv.info,"",@"SHT_CUDA_INFO"
	.align	4


	//----- nvinfo : EIATTR_REGCOUNT
	.align		4
        /*0000*/ 	.byte	0x04, 0x2f
        /*0002*/ 	.short	(.L_1 - .L_0)
	.align		4
.L_0:
        /*0004*/ 	.word	index@(_Z7kernel1PfS_)
        /*0008*/ 	.word	0x00000016


	//----- nvinfo : EIATTR_FRAME_SIZE
	.align		4
.L_1:
        /*000c*/ 	.byte	0x04, 0x11
        /*000e*/ 	.short	(.L_3 - .L_2)
	.align		4
.L_2:
        /*0010*/ 	.word	index@(_Z7kernel1PfS_)
        /*0014*/ 	.word	0x00000000


	//----- nvinfo : EIATTR_REGCOUNT
	.align		4
.L_3:
        /*0018*/ 	.byte	0x04, 0x2f
        /*001a*/ 	.short	(.L_5 - .L_4)
	.align		4
.L_4:
        /*001c*/ 	.word	index@(_Z7kernel2PKfPf)
        /*0020*/ 	.word	0x00000016


	//----- nvinfo : EIATTR_FRAME_SIZE
	.align		4
.L_5:
        /*0024*/ 	.byte	0x04, 0x11
        /*0026*/ 	.short	(.L_7 - .L_6)
	.align		4
.L_6:
        /*0028*/ 	.word	index@(_Z7kernel2PKfPf)
        /*002c*/ 	.word	0x00000000


	//----- nvinfo : EIATTR_MIN_STACK_SIZE
	.align		4
.L_7:
        /*0030*/ 	.byte	0x04, 0x12
        /*0032*/ 	.short	(.L_9 - .L_8)
	.align		4
.L_8:
        /*0034*/ 	.word	index@(_Z7kernel2PKfPf)
        /*0038*/ 	.word	0x00000000


	//----- nvinfo : EIATTR_MIN_STACK_SIZE
	.align		4
.L_9:
        /*003c*/ 	.byte	0x04, 0x12
        /*003e*/ 	.short	(.L_11 - .L_10)
	.align		4
.L_10:
        /*0040*/ 	.word	index@(_Z7kernel1PfS_)
        /*0044*/ 	.word	0x00000000
.L_11:


//--------------------- .nv.compat                --------------------------
	.section	.nv.compat,"",@"SHT_CUDA_COMPAT_INFO"
	.align	4
        /*0000*/ 	.byte	0x02, 0x09, 0x00, 0x00, 0x02, 0x02, 0x01, 0x00, 0x02, 0x05, 0x05, 0x00, 0x03, 0x07, 0x01, 0x01
        /*0010*/ 	.byte	0x02, 0x03, 0x00, 0x00, 0x02, 0x06, 0x01, 0x00, 0x04, 0x0b, 0x08, 0x00, 0x09, 0x00, 0x00, 0x00
        /*0020*/ 	.byte	0x00, 0x00, 0x00, 0x00


//--------------------- .nv.info._Z7kernel2PKfPf  --------------------------
	.section	.nv.info._Z7kernel2PKfPf,"",@"SHT_CUDA_INFO"
	.sectionflags	@""
	.align	4


	//----- nvinfo : EIATTR_CUDA_API_VERSION
	.align		4
        /*0000*/ 	.byte	0x04, 0x37
        /*0002*/ 	.short	(.L_13 - .L_12)
.L_12:
        /*0004*/ 	.word	0x00000082


	//----- nvinfo : EIATTR_KPARAM_INFO
	.align		4
.L_13:
        /*0008*/ 	.byte	0x04, 0x17
        /*000a*/ 	.short	(.L_15 - .L_14)
.L_14:
        /*000c*/ 	.word	0x00000000
        /*0010*/ 	.short	0x0001
        /*0012*/ 	.short	0x0008
        /*0014*/ 	.byte	0x00, 0xf5, 0x21, 0x00


	//----- nvinfo : EIATTR_KPARAM_INFO
	.align		4
.L_15:
        /*0018*/ 	.byte	0x04, 0x17
        /*001a*/ 	.short	(.L_17 - .L_16)
.L_16:
        /*001c*/ 	.word	0x00000000
        /*0020*/ 	.short	0x0000
        /*0022*/ 	.short	0x0000
        /*0024*/ 	.byte	0x00, 0xf5, 0x21, 0x00


	//----- nvinfo : EIATTR_SPARSE_MMA_MASK
	.align		4
.L_17:
        /*0028*/ 	.byte	0x03, 0x50
        /*002a*/ 	.short	0x0000


	//----- nvinfo : EIATTR_MAXREG_COUNT
	.align		4
        /*002c*/ 	.byte	0x03, 0x1b
        /*002e*/ 	.short	0x00ff


	//----- nvinfo : EIATTR_NUM_BARRIERS
	.align		4
        /*0030*/ 	.byte	0x02, 0x4c
        /*0032*/ 	.byte	0x01
	.zero		1


	//----- nvinfo : EIATTR_MERCURY_ISA_VERSION
	.align		4
        /*0034*/ 	.byte	0x03, 0x5f
        /*0036*/ 	.short	0x0101


	//----- nvinfo : EIATTR_VRC_CTA_INIT_COUNT
	.align		4
        /*0038*/ 	.byte	0x02, 0x4a
	.zero		1
	.zero		1


	//----- nvinfo : EIATTR_EXIT_INSTR_OFFSETS
	.align		4
        /*003c*/ 	.byte	0x04, 0x1c
        /*003e*/ 	.short	(.L_19 - .L_18)


	//   ....[0]....
.L_18:
        /*0040*/ 	.word	0x00000250


	//   ....[1]....
        /*0044*/ 	.word	0x00000490


	//   ....[2]....
        /*0048*/ 	.word	0x000006b0


	//   ....[3]....
        /*004c*/ 	.word	0x000008e0


	//   ....[4]....
        /*0050*/ 	.word	0x00000b00


	//   ....[5]....
        /*0054*/ 	.word	0x00000d60


	//   ....[6]....
        /*0058*/ 	.word	0x00000f90


	//   ....[7]....
        /*005c*/ 	.word	0x000011c0


	//   ....[8]....
        /*0060*/ 	.word	0x00001400


	//----- nvinfo : EIATTR_CRS_STACK_SIZE
	.align		4
.L_19:
        /*0064*/ 	.byte	0x04, 0x1e
        /*0066*/ 	.short	(.L_21 - .L_20)
.L_20:
        /*0068*/ 	.word	0x00000000


	//----- nvinfo : EIATTR_CBANK_PARAM_SIZE
	.align		4
.L_21:
        /*006c*/ 	.byte	0x03, 0x19
        /*006e*/ 	.short	0x0010


	//----- nvinfo : EIATTR_PARAM_CBANK
	.align		4
        /*0070*/ 	.byte	0x04, 0x0a
        /*0072*/ 	.short	(.L_23 - .L_22)
	.align		4
.L_22:
        /*0074*/ 	.word	index@(.nv.constant0._Z7kernel2PKfPf)
        /*0078*/ 	.short	0x0380
        /*007a*/ 	.short	0x0010


	//----- nvinfo : EIATTR_SW_WAR
	.align		4
.L_23:
        /*007c*/ 	.byte	0x04, 0x36
        /*007e*/ 	.short	(.L_25 - .L_24)
.L_24:
        /*0080*/ 	.word	0x00000008
.L_25:


//--------------------- .nv.info._Z7kernel1PfS_   --------------------------
	.section	.nv.info._Z7kernel1PfS_,"",@"SHT_CUDA_INFO"
	.sectionflags	@""
	.align	4


	//----- nvinfo : EIATTR_CUDA_API_VERSION
	.align		4
        /*0000*/ 	.byte	0x04, 0x37
        /*0002*/ 	.short	(.L_27 - .L_26)
.L_26:
        /*0004*/ 	.word	0x00000082


	//----- nvinfo : EIATTR_KPARAM_INFO
	.align		4
.L_27:
        /*0008*/ 	.byte	0x04, 0x17
        /*000a*/ 	.short	(.L_29 - .L_28)
.L_28:
        /*000c*/ 	.word	0x00000000
        /*0010*/ 	.short	0x0001
        /*0012*/ 	.short	0x0008
        /*0014*/ 	.byte	0x00, 0xf5, 0x21, 0x00


	//----- nvinfo : EIATTR_KPARAM_INFO
	.align		4
.L_29:
        /*0018*/ 	.byte	0x04, 0x17
        /*001a*/ 	.short	(.L_31 - .L_30)
.L_30:
        /*001c*/ 	.word	0x00000000
        /*0020*/ 	.short	0x0000
        /*0022*/ 	.short	0x0000
        /*0024*/ 	.byte	0x00, 0xf5, 0x21, 0x00


	//----- nvinfo : EIATTR_SPARSE_MMA_MASK
	.align		4
.L_31:
        /*0028*/ 	.byte	0x03, 0x50
        /*002a*/ 	.short	0x0000


	//----- nvinfo : EIATTR_MAXREG_COUNT
	.align		4
        /*002c*/ 	.byte	0x03, 0x1b
        /*002e*/ 	.short	0x00ff


	//----- nvinfo : EIATTR_MERCURY_ISA_VERSION
	.align		4
        /*0030*/ 	.byte	0x03, 0x5f
        /*0032*/ 	.short	0x0101


	//----- nvinfo : EIATTR_VRC_CTA_INIT_COUNT
	.align		4
        /*0034*/ 	.byte	0x02, 0x4a
	.zero		1
	.zero		1


	//----- nvinfo : EIATTR_EXIT_INSTR_OFFSETS
	.align		4
        /*0038*/ 	.byte	0x04, 0x1c
        /*003a*/ 	.short	(.L_33 - .L_32)


	//   ....[0]....
.L_32:
        /*003c*/ 	.word	0x00000130


	//   ....[1]....
        /*0040*/ 	.word	0x00000370


	//----- nvinfo : EIATTR_CBANK_PARAM_SIZE
	.align		4
.L_33:
        /*0044*/ 	.byte	0x03, 0x19
        /*0046*/ 	.short	0x0010


	//----- nvinfo : EIATTR_PARAM_CBANK
	.align		4
        /*0048*/ 	.byte	0x04, 0x0a
        /*004a*/ 	.short	(.L_35 - .L_34)
	.align		4
.L_34:
        /*004c*/ 	.word	index@(.nv.constant0._Z7kernel1PfS_)
        /*0050*/ 	.short	0x0380
        /*0052*/ 	.short	0x0010


	//----- nvinfo : EIATTR_SW_WAR
	.align		4
.L_35:
        /*0054*/ 	.byte	0x04, 0x36
        /*0056*/ 	.short	(.L_37 - .L_36)
.L_36:
        /*0058*/ 	.word	0x00000008
.L_37:


//--------------------- .nv.callgraph             --------------------------
	.section	.nv.callgraph,"",@"SHT_CUDA_CALLGRAPH"
	.align	4
	.sectionentsize	8
	.align		4
        /*0000*/ 	.word	0x00000000
	.align		4
        /*0004*/ 	.word	0xffffffff
	.align		4
        /*0008*/ 	.word	0x00000000
	.align		4
        /*000c*/ 	.word	0xfffffffe
	.align		4
        /*0010*/ 	.word	0x00000000
	.align		4
        /*0014*/ 	.word	0xfffffffd
	.align		4
        /*0018*/ 	.word	0x00000000
	.align		4
        /*001c*/ 	.word	0xfffffffc


//--------------------- .text._Z7kernel2PKfPf     --------------------------
	.section	.text._Z7kernel2PKfPf,"ax",@progbits
	.align	128
        .global         _Z7kernel2PKfPf
        .type           _Z7kernel2PKfPf,@function
        .size           _Z7kernel2PKfPf,(.L_x_9 - _Z7kernel2PKfPf)
        .other          _Z7kernel2PKfPf,@"STO_CUDA_ENTRY STV_DEFAULT"
_Z7kernel2PKfPf:
.text._Z7kernel2PKfPf:
[----:B------:R-:W-:Y:S01]  /*0000*/  LDC R1, c[0x0][0x37c] ;  /* 0x0000df00ff017b82 */ /* 0x000fe20000000800 */
[----:B------:R-:W0:Y:S01]  /*0010*/  S2R R9, SR_TID.Z ;  /* 0x0000000000097919 */ /* 0x000e220000002300 */
[----:B------:R-:W1:Y:S06]  /*0020*/  LDCU UR6, c[0x0][0x360] ;  /* 0x00006c00ff0677ac */ /* 0x000e6c0008000800 */
[----:B------:R-:W2:Y:S01]  /*0030*/  LDC R18, c[0x0][0x364] ;  /* 0x0000d900ff127b82 */ /* 0x000ea20000000800 */
[----:B------:R-:W-:Y:S01]  /*0040*/  HFMA2 R3, -RZ, RZ, 0, 0 ;  /* 0x00000000ff037431 */ /* 0x000fe200000001ff */
[----:B------:R-:W2:Y:S01]  /*0050*/  S2R R19, SR_TID.Y ;  /* 0x0000000000137919 */ /* 0x000ea20000002200 */
[----:B------:R-:W3:Y:S01]  /*0060*/  LDCU.64 UR10, c[0x0][0x380] ;  /* 0x00007000ff0a77ac */ /* 0x000ee20008000a00 */
[----:B------:R-:W1:Y:S01]  /*0070*/  S2R R17, SR_CTAID.X ;  /* 0x0000000000117919 */ /* 0x000e620000002500 */
[----:B------:R-:W4:Y:S03]  /*0080*/  LDCU.64 UR8, c[0x0][0x358] ;  /* 0x00006b00ff0877ac */ /* 0x000f260008000a00 */
[----:B------:R-:W0:Y:S01]  /*0090*/  S2UR UR5, SR_CTAID.Z ;  /* 0x00000000000579c3 */ /* 0x000e220000002700 */
[----:B------:R-:W1:Y:S07]  /*00a0*/  S2R R16, SR_TID.X ;  /* 0x0000000000107919 */ /* 0x000e6e0000002100 */
[----:B------:R-:W0:Y:S08]  /*00b0*/  LDC R15, c[0x0][0x368] ;  /* 0x0000da00ff0f7b82 */ /* 0x000e300000000800 */
[----:B------:R-:W2:Y:S01]  /*00c0*/  S2UR UR4, SR_CTAID.Y ;  /* 0x00000000000479c3 */ /* 0x000ea20000002600 */
[----:B0-----:R-:W-:-:S02]  /*00d0*/  IMAD R2, R15, UR5, R9 ;  /* 0x000000050f027c24 */ /* 0x001fc4000f8e0209 */
[----:B-1----:R-:W-:Y:S02]  /*00e0*/  IMAD R17, R17, UR6, R16 ;  /* 0x0000000611117c24 */ /* 0x002fe4000f8e0210 */
[----:B--2---:R-:W-:-:S04]  /*00f0*/  IMAD R7, R18, UR4, R19 ;  /* 0x0000000412077c24 */ /* 0x004fc8000f8e0213 */
[----:B------:R-:W-:-:S04]  /*0100*/  IMAD.WIDE.U32 R4, R7, 0x40, R2 ;  /* 0x0000004007047825 */ /* 0x000fc800078e0002 */
[----:B------:R-:W-:-:S03]  /*0110*/  IMAD.WIDE R12, R17, 0x1000, R4 ;  /* 0x00001000110c7825 */ /* 0x000fc600078e0204 */
[----:B---3--:R-:W-:-:S04]  /*0120*/  LEA R10, P0, R12, UR10, 0x2 ;  /* 0x0000000a0c0a7c11 */ /* 0x008fc8000f8010ff */
[----:B------:R-:W-:-:S06]  /*0130*/  LEA.HI.X R11, R12, UR11, R13, 0x2, P0 ;  /* 0x0000000b0c0b7c11 */ /* 0x000fcc00080f140d */
[----:B----4-:R-:W2:Y:S01]  /*0140*/  LDG.E R11, desc[UR8][R10.64] ;  /* 0x000000080a0b7981 */ /* 0x010ea2000c1e1900 */
[----:B------:R-:W0:Y:S01]  /*0150*/  S2UR UR5, SR_CgaCtaId ;  /* 0x00000000000579c3 */ /* 0x000e220000008800 */
[-C--:B------:R-:W-:Y:S01]  /*0160*/  IMAD R13, R18, R15.reuse, RZ ;  /* 0x0000000f120d7224 */ /* 0x080fe200078e02ff */
[----:B------:R-:W-:Y:S01]  /*0170*/  UMOV UR4, 0x400 ;  /* 0x0000040000047882 */ /* 0x000fe20000000000 */
[----:B------:R-:W-:Y:S01]  /*0180*/  IMAD R8, R19, R15, RZ ;  /* 0x0000000f13087224 */ /* 0x000fe200078e02ff */
[----:B------:R-:W-:Y:S01]  /*0190*/  ISETP.GT.U32.AND P0, PT, R7, 0x3e, PT ;  /* 0x0000003e0700780c */ /* 0x000fe20003f04070 */
[----:B------:R-:W-:Y:S01]  /*01a0*/  IMAD R6, R13, R16, RZ ;  /* 0x000000100d067224 */ /* 0x000fe200078e02ff */
[----:B------:R-:W-:Y:S01]  /*01b0*/  IADD3 R12, PT, PT, R2, -0x1, RZ ;  /* 0xffffffff020c7810 */ /* 0x000fe20007ffe0ff */
[----:B------:R-:W-:-:S03]  /*01c0*/  VIADD R14, R17, 0xffffffff ;  /* 0xffffffff110e7836 */ /* 0x000fc60000000000 */
[----:B------:R-:W-:Y:S02]  /*01d0*/  IADD3 R0, PT, PT, R9, R6, R8 ;  /* 0x0000000609007210 */ /* 0x000fe40007ffe008 */
[----:B------:R-:W-:-:S04]  /*01e0*/  ISETP.GT.U32.OR P0, PT, R14, 0x3d, P0 ;  /* 0x0000003d0e00780c */ /* 0x000fc80000704470 */
[----:B------:R-:W-:-:S04]  /*01f0*/  ISETP.EQ.OR P0, PT, R7, RZ, P0 ;  /* 0x000000ff0700720c */ /* 0x000fc80000702670 */
[----:B------:R-:W-:Y:S01]  /*0200*/  ISETP.GT.U32.OR P0, PT, R12, 0x3d, P0 ;  /* 0x0000003d0c00780c */ /* 0x000fe20000704470 */
[----:B0-----:R-:W-:-:S06]  /*0210*/  ULEA UR4, UR5, UR4, 0x18 ;  /* 0x0000000405047291 */ /* 0x001fcc000f8ec0ff */
[----:B------:R-:W-:-:S05]  /*0220*/  LEA R0, R0, UR4, 0x2 ;  /* 0x0000000400007c11 */ /* 0x000fca000f8e10ff */
[----:B--2---:R0:W-:Y:S01]  /*0230*/  STS [R0], R11 ;  /* 0x0000000b00007388 */ /* 0x0041e20000000800 */
[----:B------:R-:W-:Y:S06]  /*0240*/  BAR.SYNC.DEFER_BLOCKING 0x0 ;  /* 0x0000000000007b1d */ /* 0x000fec0000010000 */
[----:B------:R-:W-:Y:S05]  /*0250*/  @P0 EXIT ;  /* 0x000000000000094d */ /* 0x000fea0003800000 */
[----:B------:R-:W-:-:S06]  /*0260*/  UIADD3 UR5, UPT, UPT, UR6, -0x1, URZ ;  /* 0xffffffff06057890 */ /* 0x000fcc000fffe0ff */
[----:B------:R-:W-:-:S04]  /*0270*/  ISETP.GE.U32.AND P0, PT, R16, UR5, PT ;  /* 0x0000000510007c0c */ /* 0x000fc8000bf06070 */
[----:B------:R-:W-:-:S04]  /*0280*/  ISETP.NE.AND P0, PT, R16, RZ, !P0 ;  /* 0x000000ff1000720c */ /* 0x000fc80004705270 */
[----:B------:R-:W-:-:S13]  /*0290*/  ISETP.NE.AND P1, PT, R19, RZ, P0 ;  /* 0x000000ff1300720c */ /* 0x000fda0000725270 */
[----:B------:R-:W-:-:S05]  /*02a0*/  @P1 VIADD R10, R18, 0xffffffff ;  /* 0xffffffff120a1836 */ /* 0x000fca0000000000 */
[----:B------:R-:W-:Y:S02]  /*02b0*/  ISETP.LT.U32.AND P2, PT, R19, R10, P1 ;  /* 0x0000000a1300720c */ /* 0x000fe40000f41070 */
[----:B------:R-:W-:Y:S02]  /*02c0*/  IADD3 R10, PT, PT, R15, -0x1, RZ ;  /* 0xffffffff0f0a7810 */ /* 0x000fe40007ffe0ff */
[----:B------:R-:W-:-:S04]  /*02d0*/  ISETP.EQ.OR P2, PT, R9, RZ, !P2 ;  /* 0x000000ff0900720c */ /* 0x000fc80005742670 */
[----:B------:R-:W-:-:S13]  /*02e0*/  ISETP.GE.U32.OR P2, PT, R9, R10, P2 ;  /* 0x0000000a0900720c */ /* 0x000fda0001746470 */
[----:B------:R-:W-:Y:S05]  /*02f0*/  @P2 BRA `(.L_x_0) ;  /* 0x0000000000682947 */ /* 0x000fea0003800000 */
[C---:B------:R-:W-:Y:S01]  /*0300*/  IMAD.IADD R3, R6.reuse, 0x1, -R13 ;  /* 0x0000000106037824 */ /* 0x040fe200078e0a0d */
[----:B------:R-:W-:Y:S01]  /*0310*/  IADD3 R5, PT, PT, R9, R8, -R15 ;  /* 0x0000000809057210 */ /* 0x000fe20007ffe80f */
[----:B0-----:R-:W-:Y:S01]  /*0320*/  LDS R11, [R0+-0x4] ;  /* 0xfffffc00000b7984 */ /* 0x001fe20000000800 */
[----:B------:R-:W-:Y:S01]  /*0330*/  LEA R13, R13, R0, 0x2 ;  /* 0x000000000d0d7211 */ /* 0x000fe200078e10ff */
[----:B------:R-:W-:Y:S01]  /*0340*/  IMAD R2, R7, 0x40, R2 ;  /* 0x0000004007027824 */ /* 0x000fe200078e0202 */
[----:B------:R-:W-:Y:S01]  /*0350*/  IADD3 R3, PT, PT, R3, R8, R9 ;  /* 0x0000000803037210 */ /* 0x000fe20007ffe009 */
[----:B------:R-:W-:Y:S01]  /*0360*/  IMAD.IADD R5, R6, 0x1, R5 ;  /* 0x0000000106057824 */ /* 0x000fe200078e0205 */
[----:B------:R-:W-:Y:S01]  /*0370*/  LEA R15, R15, R0, 0x2 ;  /* 0x000000000f0f7211 */ /* 0x000fe200078e10ff */
[----:B------:R-:W-:Y:S01]  /*0380*/  LDS R6, [R13] ;  /* 0x000000000d067984 */ /* 0x000fe20000000800 */
[----:B------:R-:W-:Y:S02]  /*0390*/  LEA R3, R3, UR4, 0x2 ;  /* 0x0000000403037c11 */ /* 0x000fe4000f8e10ff */
[----:B------:R-:W-:Y:S01]  /*03a0*/  LEA R8, R5, UR4, 0x2 ;  /* 0x0000000405087c11 */ /* 0x000fe2000f8e10ff */
[----:B------:R-:W-:Y:S01]  /*03b0*/  LDS R19, [R0+0x4] ;  /* 0x0000040000137984 */ /* 0x000fe20000000800 */
[----:B------:R-:W0:Y:S01]  /*03c0*/  LDC.64 R4, c[0x0][0x388] ;  /* 0x0000e200ff047b82 */ /* 0x000e220000000a00 */
[----:B------:R-:W-:-:S02]  /*03d0*/  LEA R17, R17, R2, 0xc ;  /* 0x0000000211117211 */ /* 0x000fc400078e60ff */
[----:B------:R-:W1:Y:S04]  /*03e0*/  LDS R3, [R3] ;  /* 0x0000000003037984 */ /* 0x000e680000000800 */
[----:B------:R-:W2:Y:S04]  /*03f0*/  LDS R9, [R8] ;  /* 0x0000000008097984 */ /* 0x000ea80000000800 */
[----:B------:R-:W3:Y:S01]  /*0400*/  LDS R15, [R15] ;  /* 0x000000000f0f7984 */ /* 0x000ee20000000800 */
[----:B0-----:R-:W-:-:S04]  /*0410*/  IMAD.WIDE.U32 R4, R17, 0x4, R4 ;  /* 0x0000000411047825 */ /* 0x001fc800078e0004 */
[----:B-1----:R-:W-:-:S04]  /*0420*/  FADD R6, R3, R6 ;  /* 0x0000000603067221 */ /* 0x002fc80000000000 */
[----:B--2---:R-:W-:-:S04]  /*0430*/  FADD R6, R6, R9 ;  /* 0x0000000906067221 */ /* 0x004fc80000000000 */
[----:B---3--:R-:W-:-:S04]  /*0440*/  FADD R6, R6, R15 ;  /* 0x0000000f06067221 */ /* 0x008fc80000000000 */
[----:B------:R-:W-:-:S04]  /*0450*/  FADD R6, R6, R11 ;  /* 0x0000000b06067221 */ /* 0x000fc80000000000 */
[----:B------:R-:W-:-:S04]  /*0460*/  FADD R6, R6, R19 ;  /* 0x0000001306067221 */ /* 0x000fc80000000000 */
[----:B------:R-:W-:-:S05]  /*0470*/  FMUL R3, R6, 0.80000001192092895508 ;  /* 0x3f4ccccd06037820 */ /* 0x000fca0000400000 */
[----:B------:R-:W-:Y:S01]  /*0480*/  STG.E desc[UR8][R4.64], R3 ;  /* 0x0000000304007986 */ /* 0x000fe2000c101908 */
[----:B------:R-:W-:Y:S05]  /*0490*/  EXIT ;  /* 0x000000000000794d */ /* 0x000fea0003800000 */
.L_x_0:
[----:B------:R-:W-:-:S05]  /*04a0*/  VIADD R18, R18, 0xffffffff ;  /* 0xffffffff12127836 */ /* 0x000fca0000000000 */
[----:B------:R-:W-:-:S13]  /*04b0*/  ISETP.GE.U32.OR P1, PT, R19, R18, !P1 ;  /* 0x000000121300720c */ /* 0x000fda0004f26470 */
[----:B------:R-:W-:Y:S05]  /*04c0*/  @P1 BRA `(.L_x_1) ;  /* 0x00000000007c1947 */ /* 0x000fea0003800000 */
[----:B------:R-:W1:Y:S01]  /*04d0*/  LDC.64 R4, c[0x0][0x380] ;  /* 0x0000e000ff047b82 */ /* 0x000e620000000a00 */
[----:B------:R-:W-:-:S05]  /*04e0*/  LEA R3, R17, R7, 0x6 ;  /* 0x0000000711037211 */ /* 0x000fca00078e30ff */
[----:B------:R-:W-:-:S05]  /*04f0*/  IMAD.SHL.U32 R3, R3, 0x40, RZ ;  /* 0x0000004003037824 */ /* 0x000fca00078e00ff */
[----:B0-----:R-:W-:Y:S01]  /*0500*/  IADD3 R11, PT, PT, R12, R3, RZ ;  /* 0x000000030c0b7210 */ /* 0x001fe20007ffe0ff */
[----:B------:R-:W-:-:S04]  /*0510*/  IMAD.IADD R3, R2, 0x1, R3 ;  /* 0x0000000102037824 */ /* 0x000fc800078e0203 */
[----:B-1----:R-:W-:-:S04]  /*0520*/  IMAD.WIDE.U32 R10, R11, 0x4, R4 ;  /* 0x000000040b0a7825 */ /* 0x002fc800078e0004 */
[----:B------:R-:W-:Y:S02]  /*0530*/  IMAD.WIDE.U32 R4, R3, 0x4, R4 ;  /* 0x0000000403047825 */ /* 0x000fe400078e0004 */
[----:B------:R-:W2:Y:S04]  /*0540*/  LDG.E R10, desc[UR8][R10.64] ;  /* 0x000000080a0a7981 */ /* 0x000ea8000c1e1900 */
[----:B------:R0:W3:Y:S01]  /*0550*/  LDG.E R7, desc[UR8][R4.64+0x4] ;  /* 0x0000040804077981 */ /* 0x0000e2000c1e1900 */
[C---:B------:R-:W-:Y:S01]  /*0560*/  IADD3 R2, PT, PT, -R13.reuse, R6, RZ ;  /* 0x000000060d027210 */ /* 0x040fe20007ffe1ff */
[--C-:B------:R-:W-:Y:S01]  /*0570*/  IMAD R13, R13, 0x4, R0.reuse ;  /* 0x000000040d0d7824 */ /* 0x100fe200078e0200 */
[-C--:B------:R-:W-:Y:S01]  /*0580*/  IADD3 R17, PT, PT, R9, R8.reuse, -R15 ;  /* 0x0000000809117210 */ /* 0x080fe20007ffe80f */
[----:B------:R-:W-:Y:S01]  /*0590*/  IMAD R15, R15, 0x4, R0 ;  /* 0x000000040f0f7824 */ /* 0x000fe200078e0200 */
[----:B------:R-:W-:-:S02]  /*05a0*/  IADD3 R2, PT, PT, R2, R8, R9 ;  /* 0x0000000802027210 */ /* 0x000fc40007ffe009 */
[----:B------:R-:W-:Y:S01]  /*05b0*/  IADD3 R17, PT, PT, R6, R17, RZ ;  /* 0x0000001106117210 */ /* 0x000fe20007ffe0ff */
[----:B------:R-:W-:Y:S01]  /*05c0*/  LDS R13, [R13] ;  /* 0x000000000d0d7984 */ /* 0x000fe20000000800 */
[----:B------:R-:W-:Y:S01]  /*05d0*/  LEA R6, R2, UR4, 0x2 ;  /* 0x0000000402067c11 */ /* 0x000fe2000f8e10ff */
[----:B0-----:R-:W0:Y:S01]  /*05e0*/  LDC.64 R4, c[0x0][0x388] ;  /* 0x0000e200ff047b82 */ /* 0x001e220000000a00 */
[----:B------:R-:W-:Y:S01]  /*05f0*/  LEA R17, R17, UR4, 0x2 ;  /* 0x0000000411117c11 */ /* 0x000fe2000f8e10ff */
[----:B------:R-:W-:Y:S04]  /*0600*/  LDS R15, [R15] ;  /* 0x000000000f0f7984 */ /* 0x000fe80000000800 */
[----:B------:R-:W1:Y:S04]  /*0610*/  LDS R6, [R6] ;  /* 0x0000000006067984 */ /* 0x000e680000000800 */
[----:B------:R-:W4:Y:S01]  /*0620*/  LDS R17, [R17] ;  /* 0x0000000011117984 */ /* 0x000f220000000800 */
[----:B0-----:R-:W-:-:S04]  /*0630*/  IMAD.WIDE.U32 R2, R3, 0x4, R4 ;  /* 0x0000000403027825 */ /* 0x001fc800078e0004 */
[----:B-1----:R-:W-:-:S04]  /*0640*/  FADD R0, R6, R13 ;  /* 0x0000000d06007221 */ /* 0x002fc80000000000 */
[----:B----4-:R-:W-:-:S04]  /*0650*/  FADD R0, R0, R17 ;  /* 0x0000001100007221 */ /* 0x010fc80000000000 */
[----:B------:R-:W-:-:S04]  /*0660*/  FADD R9, R0, R15 ;  /* 0x0000000f00097221 */ /* 0x000fc80000000000 */
[----:B--2---:R-:W-:-:S04]  /*0670*/  FADD R10, R9, R10 ;  /* 0x0000000a090a7221 */ /* 0x004fc80000000000 */
[----:B---3--:R-:W-:-:S04]  /*0680*/  FADD R7, R10, R7 ;  /* 0x000000070a077221 */ /* 0x008fc80000000000 */
[----:B------:R-:W-:-:S05]  /*0690*/  FMUL R7, R7, 0.80000001192092895508 ;  /* 0x3f4ccccd07077820 */ /* 0x000fca0000400000 */
[----:B------:R-:W-:Y:S01]  /*06a0*/  STG.E desc[UR8][R2.64], R7 ;  /* 0x0000000702007986 */ /* 0x000fe2000c101908 */
[----:B------:R-:W-:Y:S05]  /*06b0*/  EXIT ;  /* 0x000000000000794d */ /* 0x000fea0003800000 */
.L_x_1:
[----:B------:R-:W-:-:S04]  /*06c0*/  ISETP.EQ.OR P1, PT, R9, RZ, !P0 ;  /* 0x000000ff0900720c */ /* 0x000fc80004722670 */
[----:B------:R-:W-:-:S13]  /*06d0*/  ISETP.GE.U32.OR P1, PT, R9, R10, P1 ;  /* 0x0000000a0900720c */ /* 0x000fda0000f26470 */
[----:B------:R-:W-:Y:S05]  /*06e0*/  @P1 BRA `(.L_x_2) ;  /* 0x0000000000801947 */ /* 0x000fea0003800000 */
[----:B------:R-:W-:Y:S01]  /*06f0*/  SHF.L.U32 R17, R17, 0xc, RZ ;  /* 0x0000000c11117819 */ /* 0x000fe200000006ff */
[----:B------:R-:W-:Y:S01]  /*0700*/  IMAD.MOV.U32 R3, RZ, RZ, RZ ;  /* 0x000000ffff037224 */ /* 0x000fe200078e00ff */
[----:B0-----:R-:W-:-:S03]  /*0710*/  IADD3 R11, PT, PT, R7, -0x1, RZ ;  /* 0xffffffff070b7810 */ /* 0x001fc60007ffe0ff */
[----:B------:R-:W-:Y:S01]  /*0720*/  IMAD.IADD R2, R2, 0x1, R17 ;  /* 0x0000000102027824 */ /* 0x000fe200078e0211 */
[----:B------:R-:W-:-:S03]  /*0730*/  IADD3 R17, P1, PT, R4, R17, RZ ;  /* 0x0000001104117210 */ /* 0x000fc60007f3e0ff */
[----:B------:R-:W-:Y:S01]  /*0740*/  IMAD.WIDE.U32 R10, R11, 0x40, R2 ;  /* 0x000000400b0a7825 */ /* 0x000fe200078e0002 */
[----:B------:R-:W-:Y:S02]  /*0750*/  IADD3.X R4, PT, PT, RZ, R5, RZ, P1, !PT ;  /* 0x00000005ff047210 */ /* 0x000fe40000ffe4ff */
[C---:B------:R-:W-:Y:S02]  /*0760*/  LEA R16, P1, R17.reuse, UR10, 0x2 ;  /* 0x0000000a11107c11 */ /* 0x040fe4000f8210ff */
[C---:B------:R-:W-:Y:S02]  /*0770*/  LEA R14, P0, R10.reuse, UR10, 0x2 ;  /* 0x0000000a0a0e7c11 */ /* 0x040fe4000f8010ff */
[----:B------:R-:W-:Y:S02]  /*0780*/  LEA.HI.X R17, R17, UR11, R4, 0x2, P1 ;  /* 0x0000000b11117c11 */ /* 0x000fe400088f1404 */
[----:B------:R-:W-:Y:S01]  /*0790*/  LEA.HI.X R15, R10, UR11, R11, 0x2, P0 ;  /* 0x0000000b0a0f7c11 */ /* 0x000fe200080f140b */
[----:B------:R-:W-:Y:S01]  /*07a0*/  IMAD.IADD R6, R6, 0x1, -R13 ;  /* 0x0000000106067824 */ /* 0x000fe200078e0a0d */
[----:B------:R-:W-:Y:S01]  /*07b0*/  LDS R11, [R0+0x4] ;  /* 0x00000400000b7984 */ /* 0x000fe20000000800 */
[----:B------:R-:W0:Y:S03]  /*07c0*/  LDC.64 R4, c[0x0][0x388] ;  /* 0x0000e200ff047b82 */ /* 0x000e260000000a00 */
[----:B------:R-:W2:Y:S04]  /*07d0*/  LDG.E R14, desc[UR8][R14.64] ;  /* 0x000000080e0e7981 */ /* 0x000ea8000c1e1900 */
[----:B------:R-:W3:Y:S01]  /*07e0*/  LDG.E R17, desc[UR8][R16.64+0x100] ;  /* 0x0001000810117981 */ /* 0x000ee2000c1e1900 */
[----:B------:R-:W-:-:S02]  /*07f0*/  IADD3 R6, PT, PT, R6, R8, R9 ;  /* 0x0000000806067210 */ /* 0x000fc40007ffe009 */
[----:B------:R-:W-:Y:S01]  /*0800*/  LEA R13, R13, R0, 0x2 ;  /* 0x000000000d0d7211 */ /* 0x000fe200078e10ff */
[----:B------:R-:W-:Y:S01]  /*0810*/  LDS R9, [R0+-0x4] ;  /* 0xfffffc0000097984 */ /* 0x000fe20000000800 */
[----:B------:R-:W-:-:S04]  /*0820*/  LEA R6, R6, UR4, 0x2 ;  /* 0x0000000406067c11 */ /* 0x000fc8000f8e10ff */
[----:B------:R-:W-:Y:S04]  /*0830*/  LDS R13, [R13] ;  /* 0x000000000d0d7984 */ /* 0x000fe80000000800 */
[----:B------:R-:W1:Y:S02]  /*0840*/  LDS R6, [R6] ;  /* 0x0000000006067984 */ /* 0x000e640000000800 */
[----:B-1----:R-:W-:-:S04]  /*0850*/  FADD R3, R6, R13 ;  /* 0x0000000d06037221 */ /* 0x002fc80000000000 */
[----:B--2---:R-:W-:Y:S01]  /*0860*/  FADD R14, R3, R14 ;  /* 0x0000000e030e7221 */ /* 0x004fe20000000000 */
[----:B------:R-:W-:-:S03]  /*0870*/  IMAD R3, R7, 0x40, R2 ;  /* 0x0000004007037824 */ /* 0x000fc600078e0202 */
[----:B---3--:R-:W-:Y:S01]  /*0880*/  FADD R14, R14, R17 ;  /* 0x000000110e0e7221 */ /* 0x008fe20000000000 */
[----:B0-----:R-:W-:-:S04]  /*0890*/  IMAD.WIDE.U32 R4, R3, 0x4, R4 ;  /* 0x0000000403047825 */ /* 0x001fc800078e0004 */
[----:B------:R-:W-:-:S04]  /*08a0*/  FADD R14, R9, R14 ;  /* 0x0000000e090e7221 */ /* 0x000fc80000000000 */
[----:B------:R-:W-:-:S04]  /*08b0*/  FADD R14, R11, R14 ;  /* 0x0000000e0b0e7221 */ /* 0x000fc80000000000 */
[----:B------:R-:W-:-:S05]  /*08c0*/  FMUL R3, R14, 0.80000001192092895508 ;  /* 0x3f4ccccd0e037820 */ /* 0x000fca0000400000 */
[----:B------:R-:W-:Y:S01]  /*08d0*/  STG.E desc[UR8][R4.64], R3 ;  /* 0x0000000304007986 */ /* 0x000fe2000c101908 */
[----:B------:R-:W-:Y:S05]  /*08e0*/  EXIT ;  /* 0x000000000000794d */ /* 0x000fea0003800000 */
.L_x_2:
[----:B------:R-:W-:-:S04]  /*08f0*/  ISETP.GE.U32.AND P1, PT, R19, R18, PT ;  /* 0x000000121300720c */ /* 0x000fc80003f26070 */
[----:B------:R-:W-:-:S04]  /*0900*/  ISETP.NE.AND P1, PT, R19, RZ, !P1 ;  /* 0x000000ff1300720c */ /* 0x000fc80004f25270 */
[----:B------:R-:W-:-:S04]  /*0910*/  ISETP.EQ.OR P2, PT, R9, RZ, !P1 ;  /* 0x000000ff0900720c */ /* 0x000fc80004f42670 */
[----:B------:R-:W-:-:S13]  /*0920*/  ISETP.GE.U32.OR P2, PT, R9, R10, P2 ;  /* 0x0000000a0900720c */ /* 0x000fda0001746470 */
[----:B------:R-:W-:Y:S05]  /*0930*/  @P2 BRA `(.L_x_3) ;  /* 0x0000000000742947 */ /* 0x000fea0003800000 */
[----:B0-----:R-:W0:Y:S01]  /*0940*/  LDC.64 R10, c[0x0][0x380] ;  /* 0x0000e000ff0a7b82 */ /* 0x001e220000000a00 */
[----:B------:R-:W-:Y:S01]  /*0950*/  LEA R3, R7, R2, 0x6 ;  /* 0x0000000207037211 */ /* 0x000fe200078e30ff */
[----:B------:R-:W-:Y:S01]  /*0960*/  LDS R13, [R0+-0x4] ;  /* 0xfffffc00000d7984 */ /* 0x000fe20000000800 */
[----:B------:R-:W-:-:S03]  /*0970*/  LEA R17, P0, R17, R4, 0xc ;  /* 0x0000000411117211 */ /* 0x000fc600078060ff */
[----:B------:R-:W-:Y:S01]  /*0980*/  IMAD R3, R14, 0x1000, R3 ;  /* 0x000010000e037824 */ /* 0x000fe200078e0203 */
[----:B------:R-:W-:Y:S02]  /*0990*/  IADD3.X R2, PT, PT, RZ, R5, RZ, P0, !PT ;  /* 0x00000005ff027210 */ /* 0x000fe400007fe4ff */
[----:B------:R-:W-:-:S04]  /*09a0*/  LEA R4, P0, R17, UR10, 0x2 ;  /* 0x0000000a11047c11 */ /* 0x000fc8000f8010ff */
[----:B------:R-:W-:Y:S02]  /*09b0*/  LEA.HI.X R5, R17, UR11, R2, 0x2, P0 ;  /* 0x0000000b11057c11 */ /* 0x000fe400080f1402 */
[----:B------:R-:W-:Y:S01]  /*09c0*/  IADD3 R9, PT, PT, R9, R8, -R15 ;  /* 0x0000000809097210 */ /* 0x000fe20007ffe80f */
[----:B------:R-:W-:Y:S04]  /*09d0*/  LDS R17, [R0+0x4] ;  /* 0x0000040000117984 */ /* 0x000fe80000000800 */
[----:B------:R-:W2:Y:S01]  /*09e0*/  LDG.E R5, desc[UR8][R4.64+0x4000] ;  /* 0x0040000804057981 */ /* 0x000ea2000c1e1900 */
[----:B0-----:R-:W-:-:S06]  /*09f0*/  IMAD.WIDE.U32 R10, R3, 0x4, R10 ;  /* 0x00000004030a7825 */ /* 0x001fcc00078e000a */
[----:B------:R-:W2:Y:S01]  /*0a00*/  LDG.E R10, desc[UR8][R10.64] ;  /* 0x000000080a0a7981 */ /* 0x000ea2000c1e1900 */
[----:B------:R-:W-:Y:S01]  /*0a10*/  IADD3 R9, PT, PT, R6, R9, RZ ;  /* 0x0000000906097210 */ /* 0x000fe20007ffe0ff */
[----:B------:R-:W-:Y:S01]  /*0a20*/  IMAD R15, R15, 0x4, R0 ;  /* 0x000000040f0f7824 */ /* 0x000fe200078e0200 */
[----:B------:R-:W0:Y:S02]  /*0a30*/  LDC.64 R6, c[0x0][0x388] ;  /* 0x0000e200ff067b82 */ /* 0x000e240000000a00 */
[----:B------:R-:W-:-:S03]  /*0a40*/  LEA R9, R9, UR4, 0x2 ;  /* 0x0000000409097c11 */ /* 0x000fc6000f8e10ff */
[----:B------:R-:W-:Y:S04]  /*0a50*/  LDS R15, [R15] ;  /* 0x000000000f0f7984 */ /* 0x000fe80000000800 */
[----:B------:R-:W1:Y:S01]  /*0a60*/  LDS R9, [R9] ;  /* 0x0000000009097984 */ /* 0x000e620000000800 */
[----:B------:R-:W-:-:S05]  /*0a70*/  IADD3 R3, PT, PT, R3, 0x1000, RZ ;  /* 0x0000100003037810 */ /* 0x000fca0007ffe0ff */
[----:B0-----:R-:W-:-:S04]  /*0a80*/  IMAD.WIDE.U32 R2, R3, 0x4, R6 ;  /* 0x0000000403027825 */ /* 0x001fc800078e0006 */
[----:B--2---:R-:W-:-:S04]  /*0a90*/  FADD R10, R10, R5 ;  /* 0x000000050a0a7221 */ /* 0x004fc80000000000 */
[----:B-1----:R-:W-:-:S04]  /*0aa0*/  FADD R10, R9, R10 ;  /* 0x0000000a090a7221 */ /* 0x002fc80000000000 */
[----:B------:R-:W-:-:S04]  /*0ab0*/  FADD R10, R15, R10 ;  /* 0x0000000a0f0a7221 */ /* 0x000fc80000000000 */
[----:B------:R-:W-:-:S04]  /*0ac0*/  FADD R10, R13, R10 ;  /* 0x0000000a0d0a7221 */ /* 0x000fc80000000000 */
[----:B------:R-:W-:-:S04]  /*0ad0*/  FADD R10, R17, R10 ;  /* 0x0000000a110a7221 */ /* 0x000fc80000000000 */
[----:B------:R-:W-:-:S05]  /*0ae0*/  FMUL R5, R10, 0.80000001192092895508 ;  /* 0x3f4ccccd0a057820 */ /* 0x000fca0000400000 */
[----:B------:R-:W-:Y:S01]  /*0af0*/  STG.E desc[UR8][R2.64], R5 ;  /* 0x0000000502007986 */ /* 0x000fe2000c101908 */
[----:B------:R-:W-:Y:S05]  /*0b00*/  EXIT ;  /* 0x000000000000794d */ /* 0x000fea0003800000 */
.L_x_3:
[----:B------:R-:W-:Y:S05]  /*0b10*/  @!P0 BRA `(.L_x_4) ;  /* 0x0000000000948947 */ /* 0x000fea0003800000 */
[----:B------:R-:W-:Y:S01]  /*0b20*/  SHF.L.U32 R3, R17, 0xc, RZ ;  /* 0x0000000c11037819 */ /* 0x000fe200000006ff */
[----:B0-----:R-:W0:Y:S01]  /*0b30*/  LDC.64 R10, c[0x0][0x380] ;  /* 0x0000e000ff0a7b82 */ /* 0x001e220000000a00 */
[C---:B------:R-:W-:Y:S02]  /*0b40*/  IADD3 R15, PT, PT, R7.reuse, -0x1, RZ ;  /* 0xffffffff070f7810 */ /* 0x040fe40007ffe0ff */
[----:B------:R-:W-:Y:S01]  /*0b50*/  MOV R17, RZ ;  /* 0x000000ff00117202 */ /* 0x000fe20000000f00 */
[--C-:B------:R-:W-:Y:S01]  /*0b60*/  IMAD.IADD R16, R2, 0x1, R3.reuse ;  /* 0x0000000102107824 */ /* 0x100fe200078e0203 */
[----:B------:R-:W-:Y:S01]  /*0b70*/  IADD3 R18, P1, PT, R4, R3, RZ ;  /* 0x0000000304127210 */ /* 0x000fe20007f3e0ff */
[----:B------:R-:W-:Y:S02]  /*0b80*/  IMAD R3, R7, 0x40, R3 ;  /* 0x0000004007037824 */ /* 0x000fe400078e0203 */
[----:B------:R-:W-:Y:S01]  /*0b90*/  IMAD.WIDE.U32 R16, R15, 0x40, R16 ;  /* 0x000000400f107825 */ /* 0x000fe200078e0010 */
[----:B------:R-:W-:-:S02]  /*0ba0*/  IADD3.X R5, PT, PT, RZ, R5, RZ, P1, !PT ;  /* 0x00000005ff057210 */ /* 0x000fc40000ffe4ff */
[----:B------:R-:W-:-:S04]  /*0bb0*/  LEA R14, P0, R16, UR10, 0x2 ;  /* 0x0000000a100e7c11 */ /* 0x000fc8000f8010ff */
[----:B------:R-:W-:Y:S02]  /*0bc0*/  LEA.HI.X R15, R16, UR11, R17, 0x2, P0 ;  /* 0x0000000b100f7c11 */ /* 0x000fe400080f1411 */
[----:B------:R-:W-:Y:S02]  /*0bd0*/  LEA R4, P0, R18, UR10, 0x2 ;  /* 0x0000000a12047c11 */ /* 0x000fe4000f8010ff */
[----:B------:R-:W-:Y:S01]  /*0be0*/  IADD3 R17, PT, PT, R12, R3, RZ ;  /* 0x000000030c117210 */ /* 0x000fe20007ffe0ff */
[----:B------:R-:W2:Y:S01]  /*0bf0*/  LDG.E R7, desc[UR8][R14.64] ;  /* 0x000000080e077981 */ /* 0x000ea2000c1e1900 */
[----:B------:R-:W-:Y:S01]  /*0c00*/  LEA.HI.X R5, R18, UR11, R5, 0x2, P0 ;  /* 0x0000000b12057c11 */ /* 0x000fe200080f1405 */
[----:B------:R-:W-:Y:S02]  /*0c10*/  IMAD.IADD R3, R2, 0x1, R3 ;  /* 0x0000000102037824 */ /* 0x000fe400078e0203 */
[--C-:B0-----:R-:W-:Y:S02]  /*0c20*/  IMAD.WIDE.U32 R16, R17, 0x4, R10.reuse ;  /* 0x0000000411107825 */ /* 0x101fe400078e000a */
[----:B------:R-:W3:Y:S02]  /*0c30*/  LDG.E R4, desc[UR8][R4.64+0x100] ;  /* 0x0001000804047981 */ /* 0x000ee4000c1e1900 */
[----:B------:R-:W-:-:S02]  /*0c40*/  IMAD.WIDE.U32 R10, R3, 0x4, R10 ;  /* 0x00000004030a7825 */ /* 0x000fc400078e000a */
[----:B------:R-:W4:Y:S04]  /*0c50*/  LDG.E R17, desc[UR8][R16.64] ;  /* 0x0000000810117981 */ /* 0x000f28000c1e1900 */
[----:B------:R-:W5:Y:S01]  /*0c60*/  LDG.E R11, desc[UR8][R10.64+0x4] ;  /* 0x000004080a0b7981 */ /* 0x000f62000c1e1900 */
[----:B------:R-:W-:-:S04]  /*0c70*/  IADD3 R6, PT, PT, -R13, R6, RZ ;  /* 0x000000060d067210 */ /* 0x000fc80007ffe1ff */
[----:B------:R-:W-:Y:S02]  /*0c80*/  IADD3 R6, PT, PT, R6, R8, R9 ;  /* 0x0000000806067210 */ /* 0x000fe40007ffe009 */
[----:B------:R-:W-:Y:S01]  /*0c90*/  LEA R0, R13, R0, 0x2 ;  /* 0x000000000d007211 */ /* 0x000fe200078e10ff */
[----:B------:R-:W0:Y:S01]  /*0ca0*/  LDC.64 R8, c[0x0][0x388] ;  /* 0x0000e200ff087b82 */ /* 0x000e220000000a00 */
[----:B------:R-:W-:-:S03]  /*0cb0*/  LEA R6, R6, UR4, 0x2 ;  /* 0x0000000406067c11 */ /* 0x000fc6000f8e10ff */
[----:B------:R-:W-:Y:S04]  /*0cc0*/  LDS R13, [R0] ;  /* 0x00000000000d7984 */ /* 0x000fe80000000800 */
[----:B------:R-:W1:Y:S02]  /*0cd0*/  LDS R6, [R6] ;  /* 0x0000000006067984 */ /* 0x000e640000000800 */
[----:B-1----:R-:W-:-:S04]  /*0ce0*/  FADD R2, R6, R13 ;  /* 0x0000000d06027221 */ /* 0x002fc80000000000 */
[----:B--2---:R-:W-:-:S04]  /*0cf0*/  FADD R7, R2, R7 ;  /* 0x0000000702077221 */ /* 0x004fc80000000000 */
[----:B---3--:R-:W-:-:S04]  /*0d00*/  FADD R4, R7, R4 ;  /* 0x0000000407047221 */ /* 0x008fc80000000000 */
[----:B----4-:R-:W-:-:S04]  /*0d10*/  FADD R4, R4, R17 ;  /* 0x0000001104047221 */ /* 0x010fc80000000000 */
[----:B-----5:R-:W-:Y:S01]  /*0d20*/  FADD R4, R4, R11 ;  /* 0x0000000b04047221 */ /* 0x020fe20000000000 */
[----:B0-----:R-:W-:-:S04]  /*0d30*/  IMAD.WIDE.U32 R2, R3, 0x4, R8 ;  /* 0x0000000403027825 */ /* 0x001fc800078e0008 */
[----:B------:R-:W-:-:S05]  /*0d40*/  FMUL R5, R4, 0.80000001192092895508 ;  /* 0x3f4ccccd04057820 */ /* 0x000fca0000400000 */
[----:B------:R-:W-:Y:S01]  /*0d50*/  STG.E desc[UR8][R2.64], R5 ;  /* 0x0000000502007986 */ /* 0x000fe2000c101908 */
[----:B------:R-:W-:Y:S05]  /*0d60*/  EXIT ;  /* 0x000000000000794d */ /* 0x000fea0003800000 */
.L_x_4:
[----:B------:R-:W-:Y:S05]  /*0d70*/  @!P1 BRA `(.L_x_5) ;  /* 0x0000000000889947 */ /* 0x000fea0003800000 */
[----:B0-----:R-:W0:Y:S01]  /*0d80*/  LDC.64 R10, c[0x0][0x380] ;  /* 0x0000e000ff0a7b82 */ /* 0x001e220000000a00 */
[----:B------:R-:W-:Y:S01]  /*0d90*/  IMAD.SHL.U32 R13, R17, 0x1000, RZ ;  /* 0x00001000110d7824 */ /* 0x000fe200078e00ff */
[----:B------:R-:W-:-:S04]  /*0da0*/  LEA R3, R7, R2, 0x6 ;  /* 0x0000000207037211 */ /* 0x000fc800078e30ff */
[----:B------:R-:W-:Y:S02]  /*0db0*/  IADD3 R18, P0, PT, R4, R13, RZ ;  /* 0x0000000d04127210 */ /* 0x000fe40007f1e0ff */
[----:B------:R-:W-:-:S03]  /*0dc0*/  LEA R3, R14, R3, 0xc ;  /* 0x000000030e037211 */ /* 0x000fc600078e60ff */
[----:B------:R-:W-:Y:S01]  /*0dd0*/  IMAD.X R5, RZ, RZ, R5, P0 ;  /* 0x000000ffff057224 */ /* 0x000fe200000e0605 */
[----:B------:R-:W-:-:S04]  /*0de0*/  LEA R4, P0, R18, UR10, 0x2 ;  /* 0x0000000a12047c11 */ /* 0x000fc8000f8010ff */
[----:B------:R-:W-:Y:S01]  /*0df0*/  LEA.HI.X R5, R18, UR11, R5, 0x2, P0 ;  /* 0x0000000b12057c11 */ /* 0x000fe200080f1405 */
[----:B0-----:R-:W-:Y:S01]  /*0e00*/  IMAD.WIDE.U32 R16, R3, 0x4, R10 ;  /* 0x0000000403107825 */ /* 0x001fe200078e000a */
[----:B------:R-:W-:-:S03]  /*0e10*/  LEA R3, R7, R13, 0x6 ;  /* 0x0000000d07037211 */ /* 0x000fc600078e30ff */
[----:B------:R0:W2:Y:S01]  /*0e20*/  LDG.E R7, desc[UR8][R4.64+0x4000] ;  /* 0x0040000804077981 */ /* 0x0000a2000c1e1900 */
[----:B------:R-:W-:-:S03]  /*0e30*/  IADD3 R13, PT, PT, R12, R3, RZ ;  /* 0x000000030c0d7210 */ /* 0x000fc60007ffe0ff */
[----:B------:R-:W2:Y:S01]  /*0e40*/  LDG.E R16, desc[UR8][R16.64] ;  /* 0x0000000810107981 */ /* 0x000ea2000c1e1900 */
[----:B------:R-:W-:Y:S02]  /*0e50*/  IMAD.IADD R3, R2, 0x1, R3 ;  /* 0x0000000102037824 */ /* 0x000fe400078e0203 */
[----:B------:R-:W-:Y:S01]  /*0e60*/  IMAD.WIDE.U32 R12, R13, 0x4, R10 ;  /* 0x000000040d0c7825 */ /* 0x000fe200078e000a */
[----:B------:R-:W-:Y:S01]  /*0e70*/  IADD3 R9, PT, PT, R9, R8, -R15 ;  /* 0x0000000809097210 */ /* 0x000fe20007ffe80f */
[----:B0-----:R-:W0:Y:S02]  /*0e80*/  LDC.64 R4, c[0x0][0x388] ;  /* 0x0000e200ff047b82 */ /* 0x001e240000000a00 */
[----:B------:R-:W-:Y:S02]  /*0e90*/  IMAD.WIDE.U32 R10, R3, 0x4, R10 ;  /* 0x00000004030a7825 */ /* 0x000fe400078e000a */
[----:B------:R-:W3:Y:S04]  /*0ea0*/  LDG.E R12, desc[UR8][R12.64] ;  /* 0x000000080c0c7981 */ /* 0x000ee8000c1e1900 */
[----:B------:R-:W4:Y:S01]  /*0eb0*/  LDG.E R10, desc[UR8][R10.64+0x4] ;  /* 0x000004080a0a7981 */ /* 0x000f22000c1e1900 */
[----:B------:R-:W-:-:S04]  /*0ec0*/  IADD3 R9, PT, PT, R6, R9, RZ ;  /* 0x0000000906097210 */ /* 0x000fc80007ffe0ff */
[----:B------:R-:W-:Y:S02]  /*0ed0*/  LEA R9, R9, UR4, 0x2 ;  /* 0x0000000409097c11 */ /* 0x000fe4000f8e10ff */
[----:B------:R-:W-:-:S03]  /*0ee0*/  LEA R15, R15, R0, 0x2 ;  /* 0x000000000f0f7211 */ /* 0x000fc600078e10ff */
[----:B------:R-:W1:Y:S04]  /*0ef0*/  LDS R0, [R9] ;  /* 0x0000000009007984 */ /* 0x000e680000000800 */
[----:B------:R-:W5:Y:S01]  /*0f00*/  LDS R2, [R15] ;  /* 0x000000000f027984 */ /* 0x000f620000000800 */
[----:B0-----:R-:W-:-:S04]  /*0f10*/  IMAD.WIDE.U32 R4, R3, 0x4, R4 ;  /* 0x0000000403047825 */ /* 0x001fc800078e0004 */
[----:B--2---:R-:W-:-:S04]  /*0f20*/  FADD R7, R16, R7 ;  /* 0x0000000710077221 */ /* 0x004fc80000000000 */
[----:B-1----:R-:W-:-:S04]  /*0f30*/  FADD R7, R0, R7 ;  /* 0x0000000700077221 */ /* 0x002fc80000000000 */
[----:B-----5:R-:W-:-:S04]  /*0f40*/  FADD R7, R2, R7 ;  /* 0x0000000702077221 */ /* 0x020fc80000000000 */
[----:B---3--:R-:W-:-:S04]  /*0f50*/  FADD R7, R7, R12 ;  /* 0x0000000c07077221 */ /* 0x008fc80000000000 */
[----:B----4-:R-:W-:-:S04]  /*0f60*/  FADD R7, R7, R10 ;  /* 0x0000000a07077221 */ /* 0x010fc80000000000 */
[----:B------:R-:W-:-:S05]  /*0f70*/  FMUL R7, R7, 0.80000001192092895508 ;  /* 0x3f4ccccd07077820 */ /* 0x000fca0000400000 */
[----:B------:R-:W-:Y:S01]  /*0f80*/  STG.E desc[UR8][R4.64], R7 ;  /* 0x0000000704007986 */ /* 0x000fe2000c101908 */
[----:B------:R-:W-:Y:S05]  /*0f90*/  EXIT ;  /* 0x000000000000794d */ /* 0x000fea0003800000 */
.L_x_5:
[----:B------:R-:W-:-:S04]  /*0fa0*/  ISETP.GE.U32.AND P0, PT, R9, R10, PT ;  /* 0x0000000a0900720c */ /* 0x000fc80003f06070 */
[----:B------:R-:W-:-:S13]  /*0fb0*/  ISETP.EQ.OR P0, PT, R9, RZ, P0 ;  /* 0x000000ff0900720c */ /* 0x000fda0000702670 */
[----:B------:R-:W-:Y:S05]  /*0fc0*/  @P0 BRA `(.L_x_6) ;  /* 0x0000000000800947 */ /* 0x000fea0003800000 */
[----:B------:R-:W1:Y:S01]  /*0fd0*/  LDC.64 R8, c[0x0][0x380] ;  /* 0x0000e000ff087b82 */ /* 0x000e620000000a00 */
[----:B------:R-:W-:Y:S01]  /*0fe0*/  IMAD.SHL.U32 R17, R17, 0x1000, RZ ;  /* 0x0000100011117824 */ /* 0x000fe200078e00ff */
[C---:B------:R-:W-:Y:S01]  /*0ff0*/  LEA R3, R7.reuse, R2, 0x6 ;  /* 0x0000000207037211 */ /* 0x040fe200078e30ff */
[----:B0-----:R-:W-:Y:S01]  /*1000*/  VIADD R11, R7, 0xffffffff ;  /* 0xffffffff070b7836 */ /* 0x001fe20000000000 */
[----:B------:R-:W0:Y:S01]  /*1010*/  LDS R15, [R0+-0x4] ;  /* 0xfffffc00000f7984 */ /* 0x000e220000000800 */
[----:B------:R-:W-:Y:S01]  /*1020*/  IMAD.MOV.U32 R7, RZ, RZ, RZ ;  /* 0x000000ffff077224 */ /* 0x000fe200078e00ff */
[-C--:B------:R-:W-:Y:S02]  /*1030*/  IADD3 R6, PT, PT, R2, R17.reuse, RZ ;  /* 0x0000001102067210 */ /* 0x080fe40007ffe0ff */
[----:B------:R-:W-:Y:S02]  /*1040*/  IADD3 R17, P0, PT, R4, R17, RZ ;  /* 0x0000001104117210 */ /* 0x000fe40007f1e0ff */
[----:B------:R-:W-:Y:S01]  /*1050*/  LEA R3, R14, R3, 0xc ;  /* 0x000000030e037211 */ /* 0x000fe200078e60ff */
[----:B------:R-:W-:Y:S01]  /*1060*/  IMAD.WIDE.U32 R6, R11, 0x40, R6 ;  /* 0x000000400b067825 */ /* 0x000fe200078e0006 */
[----:B------:R-:W-:-:S02]  /*1070*/  IADD3.X R2, PT, PT, RZ, R5, RZ, P0, !PT ;  /* 0x00000005ff027210 */ /* 0x000fc400007fe4ff */
[----:B------:R-:W-:-:S04]  /*1080*/  LEA R4, P0, R17, UR10, 0x2 ;  /* 0x0000000a11047c11 */ /* 0x000fc8000f8010ff */
[----:B------:R-:W-:Y:S02]  /*1090*/  LEA.HI.X R5, R17, UR11, R2, 0x2, P0 ;  /* 0x0000000b11057c11 */ /* 0x000fe400080f1402 */
[C---:B------:R-:W-:Y:S01]  /*10a0*/  LEA R10, P0, R6.reuse, UR10, 0x2 ;  /* 0x0000000a060a7c11 */ /* 0x040fe2000f8010ff */
[----:B------:R-:W2:Y:S01]  /*10b0*/  LDS R17, [R0+0x4] ;  /* 0x0000040000117984 */ /* 0x000ea20000000800 */
[C---:B-1----:R-:W-:Y:S02]  /*10c0*/  IMAD.WIDE.U32 R8, R3.reuse, 0x4, R8 ;  /* 0x0000000403087825 */ /* 0x042fe400078e0008 */
[----:B------:R-:W-:Y:S01]  /*10d0*/  LEA.HI.X R11, R6, UR11, R7, 0x2, P0 ;  /* 0x0000000b060b7c11 */ /* 0x000fe200080f1407 */
[----:B------:R-:W3:Y:S01]  /*10e0*/  LDG.E R13, desc[UR8][R4.64+0x4000] ;  /* 0x00400008040d7981 */ /* 0x000ee2000c1e1900 */
[----:B------:R-:W1:Y:S03]  /*10f0*/  LDC.64 R6, c[0x0][0x388] ;  /* 0x0000e200ff067b82 */ /* 0x000e660000000a00 */
[----:B------:R-:W3:Y:S04]  /*1100*/  LDG.E R8, desc[UR8][R8.64] ;  /* 0x0000000808087981 */ /* 0x000ee8000c1e1900 */
[----:B------:R-:W4:Y:S04]  /*1110*/  LDG.E R10, desc[UR8][R10.64] ;  /* 0x000000080a0a7981 */ /* 0x000f28000c1e1900 */
[----:B------:R-:W5:Y:S01]  /*1120*/  LDG.E R2, desc[UR8][R4.64+0x100] ;  /* 0x0001000804027981 */ /* 0x000f62000c1e1900 */
[----:B------:R-:W-:-:S05]  /*1130*/  IADD3 R3, PT, PT, R3, 0x1000, RZ ;  /* 0x0000100003037810 */ /* 0x000fca0007ffe0ff */
[----:B-1----:R-:W-:-:S04]  /*1140*/  IMAD.WIDE.U32 R6, R3, 0x4, R6 ;  /* 0x0000000403067825 */ /* 0x002fc800078e0006 */
[----:B---3--:R-:W-:-:S04]  /*1150*/  FADD R13, R8, R13 ;  /* 0x0000000d080d7221 */ /* 0x008fc80000000000 */
[----:B----4-:R-:W-:-:S04]  /*1160*/  FADD R13, R13, R10 ;  /* 0x0000000a0d0d7221 */ /* 0x010fc80000000000 */
[----:B-----5:R-:W-:-:S04]  /*1170*/  FADD R2, R13, R2 ;  /* 0x000000020d027221 */ /* 0x020fc80000000000 */
[----:B0-----:R-:W-:-:S04]  /*1180*/  FADD R2, R15, R2 ;  /* 0x000000020f027221 */ /* 0x001fc80000000000 */
[----:B--2---:R-:W-:-:S04]  /*1190*/  FADD R2, R17, R2 ;  /* 0x0000000211027221 */ /* 0x004fc80000000000 */
[----:B------:R-:W-:-:S05]  /*11a0*/  FMUL R3, R2, 0.80000001192092895508 ;  /* 0x3f4ccccd02037820 */ /* 0x000fca0000400000 */
[----:B------:R-:W-:Y:S01]  /*11b0*/  STG.E desc[UR8][R6.64], R3 ;  /* 0x0000000306007986 */ /* 0x000fe2000c101908 */
[----:B------:R-:W-:Y:S05]  /*11c0*/  EXIT ;  /* 0x000000000000794d */ /* 0x000fea0003800000 */
.L_x_6:
[----:B------:R-:W1:Y:S01]  /*11d0*/  LDC.64 R8, c[0x0][0x380] ;  /* 0x0000e000ff087b82 */ /* 0x000e620000000a00 */
[----:B0-----:R-:W-:Y:S01]  /*11e0*/  HFMA2 R11, -RZ, RZ, 0, 0 ;  /* 0x00000000ff0b7431 */ /* 0x001fe200000001ff */
[----:B------:R-:W-:Y:S01]  /*11f0*/  SHF.L.U32 R17, R17, 0xc, RZ ;  /* 0x0000000c11117819 */ /* 0x000fe200000006ff */
[C---:B------:R-:W-:Y:S01]  /*1200*/  IMAD R3, R7.reuse, 0x40, R2 ;  /* 0x0000004007037824 */ /* 0x040fe200078e0202 */
[C---:B------:R-:W-:Y:S02]  /*1210*/  IADD3 R15, PT, PT, R7.reuse, -0x1, RZ ;  /* 0xffffffff070f7810 */ /* 0x040fe40007ffe0ff */
[-C--:B------:R-:W-:Y:S01]  /*1220*/  IADD3 R10, PT, PT, R2, R17.reuse, RZ ;  /* 0x00000011020a7210 */ /* 0x080fe20007ffe0ff */
[----:B------:R-:W-:Y:S01]  /*1230*/  IMAD R3, R14, 0x1000, R3 ;  /* 0x000010000e037824 */ /* 0x000fe200078e0203 */
[----:B------:R-:W-:Y:S01]  /*1240*/  IADD3 R0, P0, PT, R4, R17, RZ ;  /* 0x0000001104007210 */ /* 0x000fe20007f1e0ff */
[----:B------:R-:W-:Y:S02]  /*1250*/  IMAD R17, R7, 0x40, R17 ;  /* 0x0000004007117824 */ /* 0x000fe400078e0211 */
[----:B------:R-:W-:Y:S01]  /*1260*/  IMAD.WIDE.U32 R14, R15, 0x40, R10 ;  /* 0x000000400f0e7825 */ /* 0x000fe200078e000a */
[----:B------:R-:W-:-:S02]  /*1270*/  IADD3.X R5, PT, PT, RZ, R5, RZ, P0, !PT ;  /* 0x00000005ff057210 */ /* 0x000fc400007fe4ff */
[----:B------:R-:W-:Y:S02]  /*1280*/  LEA R4, P0, R0, UR10, 0x2 ;  /* 0x0000000a00047c11 */ /* 0x000fe4000f8010ff */
[----:B------:R-:W-:Y:S02]  /*1290*/  LEA R6, P1, R14, UR10, 0x2 ;  /* 0x0000000a0e067c11 */ /* 0x000fe4000f8210ff */
[----:B------:R-:W-:Y:S02]  /*12a0*/  LEA.HI.X R5, R0, UR11, R5, 0x2, P0 ;  /* 0x0000000b00057c11 */ /* 0x000fe400080f1405 */
[----:B------:R-:W-:-:S03]  /*12b0*/  LEA.HI.X R7, R14, UR11, R15, 0x2, P1 ;  /* 0x0000000b0e077c11 */ /* 0x000fc600088f140f */
[----:B------:R-:W2:Y:S01]  /*12c0*/  LDG.E R15, desc[UR8][R4.64+0x4000] ;  /* 0x00400008040f7981 */ /* 0x000ea2000c1e1900 */
[--C-:B-1----:R-:W-:Y:S01]  /*12d0*/  IMAD.WIDE.U32 R10, R3, 0x4, R8.reuse ;  /* 0x00000004030a7825 */ /* 0x102fe200078e0008 */
[-C--:B------:R-:W-:Y:S02]  /*12e0*/  IADD3 R3, PT, PT, R12, R17.reuse, RZ ;  /* 0x000000110c037210 */ /* 0x080fe40007ffe0ff */
[----:B------:R-:W3:Y:S01]  /*12f0*/  LDG.E R7, desc[UR8][R6.64] ;  /* 0x0000000806077981 */ /* 0x000ee2000c1e1900 */
[----:B------:R-:W-:Y:S01]  /*1300*/  IADD3 R19, PT, PT, R2, R17, RZ ;  /* 0x0000001102137210 */ /* 0x000fe20007ffe0ff */
[----:B------:R-:W0:Y:S02]  /*1310*/  LDC.64 R12, c[0x0][0x388] ;  /* 0x0000e200ff0c7b82 */ /* 0x000e240000000a00 */
[----:B------:R-:W2:Y:S01]  /*1320*/  LDG.E R10, desc[UR8][R10.64] ;  /* 0x000000080a0a7981 */ /* 0x000ea2000c1e1900 */
[----:B------:R-:W-:-:S03]  /*1330*/  IMAD.WIDE.U32 R2, R3, 0x4, R8 ;  /* 0x0000000403027825 */ /* 0x000fc600078e0008 */
[----:B------:R-:W4:Y:S01]  /*1340*/  LDG.E R17, desc[UR8][R4.64+0x100] ;  /* 0x0001000804117981 */ /* 0x000f22000c1e1900 */
[----:B------:R-:W-:-:S03]  /*1350*/  IMAD.WIDE.U32 R8, R19, 0x4, R8 ;  /* 0x0000000413087825 */ /* 0x000fc600078e0008 */
[----:B------:R-:W5:Y:S04]  /*1360*/  LDG.E R3, desc[UR8][R2.64] ;  /* 0x0000000802037981 */ /* 0x000f68000c1e1900 */
[----:B------:R-:W5:Y:S01]  /*1370*/  LDG.E R9, desc[UR8][R8.64+0x4] ;  /* 0x0000040808097981 */ /* 0x000f62000c1e1900 */
[----:B0-----:R-:W-:-:S04]  /*1380*/  IMAD.WIDE.U32 R12, R19, 0x4, R12 ;  /* 0x00000004130c7825 */ /* 0x001fc800078e000c */
[----:B--2---:R-:W-:-:S04]  /*1390*/  FADD R10, R10, R15 ;  /* 0x0000000f0a0a7221 */ /* 0x004fc80000000000 */
[----:B---3--:R-:W-:-:S04]  /*13a0*/  FADD R10, R10, R7 ;  /* 0x000000070a0a7221 */ /* 0x008fc80000000000 */
[----:B----4-:R-:W-:-:S04]  /*13b0*/  FADD R10, R10, R17 ;  /* 0x000000110a0a7221 */ /* 0x010fc80000000000 */
[----:B-----5:R-:W-:-:S04]  /*13c0*/  FADD R10, R10, R3 ;  /* 0x000000030a0a7221 */ /* 0x020fc80000000000 */
[----:B------:R-:W-:-:S04]  /*13d0*/  FADD R10, R10, R9 ;  /* 0x000000090a0a7221 */ /* 0x000fc80000000000 */
[----:B------:R-:W-:-:S05]  /*13e0*/  FMUL R5, R10, 0.80000001192092895508 ;  /* 0x3f4ccccd0a057820 */ /* 0x000fca0000400000 */
[----:B------:R-:W-:Y:S01]  /*13f0*/  STG.E desc[UR8][R12.64], R5 ;  /* 0x000000050c007986 */ /* 0x000fe2000c101908 */
[----:B------:R-:W-:Y:S05]  /*1400*/  EXIT ;  /* 0x000000000000794d */ /* 0x000fea0003800000 */
.L_x_7:
[----:B------:R-:W-:-:S00]  /*1410*/  BRA `(.L_x_7) ;  /* 0xfffffffc00fc7947 */ /* 0x000fc0000383ffff */
[----:B------:R-:W-:-:S00]  /*1420*/  NOP ;  /* 0x0000000000007918 */ /* 0x000fc00000000000 */
        /* <DEDUP_REMOVED lines=13> */
.L_x_9:


//--------------------- .text._Z7kernel1PfS_      --------------------------
	.section	.text._Z7kernel1PfS_,"ax",@progbits
	.align	128
        .global         _Z7kernel1PfS_
        .type           _Z7kernel1PfS_,@function
        .size           _Z7kernel1PfS_,(.L_x_10 - _Z7kernel1PfS_)
        .other          _Z7kernel1PfS_,@"STO_CUDA_ENTRY STV_DEFAULT"
_Z7kernel1PfS_:
.text._Z7kernel1PfS_:
[----:B------:R-:W-:Y:S01]  /*0000*/  LDC R1, c[0x0][0x37c] ;  /* 0x0000df00ff017b82 */ /* 0x000fe20000000800 */
[----:B------:R-:W0:Y:S07]  /*0010*/  S2R R0, SR_TID.X ;  /* 0x0000000000007919 */ /* 0x000e2e0000002100 */
[----:B------:R-:W0:Y:S01]  /*0020*/  LDC R3, c[0x0][0x360] ;  /* 0x0000d800ff037b82 */ /* 0x000e220000000800 */
[----:B------:R-:W1:Y:S01]  /*0030*/  S2R R9, SR_TID.Y ;  /* 0x0000000000097919 */ /* 0x000e620000002200 */
[----:B------:R-:W2:Y:S06]  /*0040*/  S2R R12, SR_TID.Z ;  /* 0x00000000000c7919 */ /* 0x000eac0000002300 */
[----:B------:R-:W0:Y:S08]  /*0050*/  S2UR UR4, SR_CTAID.X ;  /* 0x00000000000479c3 */ /* 0x000e300000002500 */
[----:B------:R-:W1:Y:S08]  /*0060*/  S2UR UR5, SR_CTAID.Y ;  /* 0x00000000000579c3 */ /* 0x000e700000002600 */
[----:B------:R-:W1:Y:S08]  /*0070*/  LDC R2, c[0x0][0x364] ;  /* 0x0000d900ff027b82 */ /* 0x000e700000000800 */
[----:B------:R-:W2:Y:S01]  /*0080*/  S2UR UR6, SR_CTAID.Z ;  /* 0x00000000000679c3 */ /* 0x000ea20000002700 */
[----:B0-----:R-:W-:-:S05]  /*0090*/  IMAD R0, R3, UR4, R0 ;  /* 0x0000000403007c24 */ /* 0x001fca000f8e0200 */
[----:B------:R-:W-:Y:S02]  /*00a0*/  IADD3 R8, PT, PT, R0, -0x1, RZ ;  /* 0xffffffff00087810 */ /* 0x000fe40007ffe0ff */
[----:B------:R-:W2:Y:S01]  /*00b0*/  LDC R5, c[0x0][0x368] ;  /* 0x0000da00ff057b82 */ /* 0x000ea20000000800 */
[----:B-1----:R-:W-:-:S05]  /*00c0*/  IMAD R9, R2, UR5, R9 ;  /* 0x0000000502097c24 */ /* 0x002fca000f8e0209 */
[----:B------:R-:W-:-:S04]  /*00d0*/  ISETP.GT.U32.AND P0, PT, R9, 0x3e, PT ;  /* 0x0000003e0900780c */ /* 0x000fc80003f04070 */
[----:B------:R-:W-:-:S04]  /*00e0*/  ISETP.GT.U32.OR P0, PT, R8, 0x3d, P0 ;  /* 0x0000003d0800780c */ /* 0x000fc80000704470 */
[----:B------:R-:W-:Y:S01]  /*00f0*/  ISETP.EQ.OR P0, PT, R9, RZ, P0 ;  /* 0x000000ff0900720c */ /* 0x000fe20000702670 */
[----:B--2---:R-:W-:-:S05]  /*0100*/  IMAD R12, R5, UR6, R12 ;  /* 0x00000006050c7c24 */ /* 0x004fca000f8e020c */
[----:B------:R-:W-:-:S04]  /*0110*/  IADD3 R13, PT, PT, R12, -0x1, RZ ;  /* 0xffffffff0c0d7810 */ /* 0x000fc80007ffe0ff */
[----:B------:R-:W-:-:S13]  /*0120*/  ISETP.GT.U32.OR P0, PT, R13, 0x3d, P0 ;  /* 0x0000003d0d00780c */ /* 0x000fda0000704470 */
[----:B------:R-:W-:Y:S05]  /*0130*/  @P0 EXIT ;  /* 0x000000000000094d */ /* 0x000fea0003800000 */
[----:B------:R-:W0:Y:S01]  /*0140*/  LDC.64 R2, c[0x0][0x380] ;  /* 0x0000e000ff027b82 */ /* 0x000e220000000a00 */
[----:B------:R-:W1:Y:S01]  /*0150*/  LDCU.64 UR6, c[0x0][0x380] ;  /* 0x00007000ff0677ac */ /* 0x000e620008000a00 */
[----:B------:R-:W-:Y:S01]  /*0160*/  HFMA2 R7, -RZ, RZ, 0, 0 ;  /* 0x00000000ff077431 */ /* 0x000fe200000001ff */
[CC--:B------:R-:W-:Y:S01]  /*0170*/  LEA R6, R0.reuse, R12.reuse, 0xc ;  /* 0x0000000c00067211 */ /* 0x0c0fe200078e60ff */
[----:B------:R-:W2:Y:S01]  /*0180*/  LDCU.64 UR4, c[0x0][0x358] ;  /* 0x00006b00ff0477ac */ /* 0x000ea20008000a00 */
[C---:B------:R-:W-:Y:S02]  /*0190*/  IADD3 R5, PT, PT, R9.reuse, -0x1, RZ ;  /* 0xffffffff09057810 */ /* 0x040fe40007ffe0ff */
[----:B------:R-:W-:Y:S02]  /*01a0*/  LEA R11, R9, R12, 0x6 ;  /* 0x0000000c090b7211 */ /* 0x000fe400078e30ff */
[----:B------:R-:W-:Y:S01]  /*01b0*/  LEA R0, R0, R9, 0x6 ;  /* 0x0000000900007211 */ /* 0x000fe200078e30ff */
[----:B------:R-:W-:Y:S01]  /*01c0*/  IMAD.WIDE.U32 R4, R5, 0x40, R6 ;  /* 0x0000004005047825 */ /* 0x000fe200078e0006 */
[----:B------:R-:W-:-:S02]  /*01d0*/  LEA R11, R8, R11, 0xc ;  /* 0x0000000b080b7211 */ /* 0x000fc400078e60ff */
[----:B------:R-:W-:Y:S02]  /*01e0*/  LEA R7, R9, R6, 0x6 ;  /* 0x0000000609077211 */ /* 0x000fe400078e30ff */
[----:B------:R-:W-:Y:S02]  /*01f0*/  SHF.L.U32 R0, R0, 0x6, RZ ;  /* 0x0000000600007819 */ /* 0x000fe400000006ff */
[----:B-1----:R-:W-:Y:S01]  /*0200*/  LEA R10, P0, R4, UR6, 0x2 ;  /* 0x00000006040a7c11 */ /* 0x002fe2000f8010ff */
[----:B0-----:R-:W-:-:S03]  /*0210*/  IMAD.WIDE.U32 R8, R11, 0x4, R2 ;  /* 0x000000040b087825 */ /* 0x001fc600078e0002 */
[----:B------:R-:W-:Y:S01]  /*0220*/  LEA.HI.X R11, R4, UR7, R5, 0x2, P0 ;  /* 0x00000007040b7c11 */ /* 0x000fe200080f1405 */
[--C-:B------:R-:W-:Y:S01]  /*0230*/  IMAD.WIDE.U32 R6, R7, 0x4, R2.reuse ;  /* 0x0000000407067825 */ /* 0x100fe200078e0002 */
[-C--:B------:R-:W-:Y:S01]  /*0240*/  IADD3 R5, PT, PT, R13, R0.reuse, RZ ;  /* 0x000000000d057210 */ /* 0x080fe20007ffe0ff */
[----:B--2---:R-:W2:Y:S04]  /*0250*/  LDG.E R8, desc[UR4][R8.64] ;  /* 0x0000000408087981 */ /* 0x004ea8000c1e1900 */
[----:B------:R-:W2:Y:S01]  /*0260*/  LDG.E R15, desc[UR4][R6.64+0x4000] ;  /* 0x00400004060f7981 */ /* 0x000ea2000c1e1900 */
[----:B------:R-:W-:Y:S01]  /*0270*/  IADD3 R19, PT, PT, R12, R0, RZ ;  /* 0x000000000c137210 */ /* 0x000fe20007ffe0ff */
[--C-:B------:R-:W-:Y:S01]  /*0280*/  IMAD.WIDE.U32 R4, R5, 0x4, R2.reuse ;  /* 0x0000000405047825 */ /* 0x100fe200078e0002 */
[----:B------:R-:W0:Y:S01]  /*0290*/  LDC.64 R12, c[0x0][0x388] ;  /* 0x0000e200ff0c7b82 */ /* 0x000e220000000a00 */
[----:B------:R-:W3:Y:S02]  /*02a0*/  LDG.E R11, desc[UR4][R10.64] ;  /* 0x000000040a0b7981 */ /* 0x000ee4000c1e1900 */
[----:B------:R-:W-:-:S02]  /*02b0*/  IMAD.WIDE.U32 R2, R19, 0x4, R2 ;  /* 0x0000000413027825 */ /* 0x000fc400078e0002 */
[----:B------:R-:W4:Y:S04]  /*02c0*/  LDG.E R17, desc[UR4][R6.64+0x100] ;  /* 0x0001000406117981 */ /* 0x000f28000c1e1900 */
[----:B------:R-:W5:Y:S04]  /*02d0*/  LDG.E R5, desc[UR4][R4.64] ;  /* 0x0000000404057981 */ /* 0x000f68000c1e1900 */
[----:B------:R-:W5:Y:S01]  /*02e0*/  LDG.E R3, desc[UR4][R2.64+0x4] ;  /* 0x0000040402037981 */ /* 0x000f62000c1e1900 */
[----:B--2---:R-:W-:-:S04]  /*02f0*/  FADD R8, R8, R15 ;  /* 0x0000000f08087221 */ /* 0x004fc80000000000 */
[----:B---3--:R-:W-:-:S04]  /*0300*/  FADD R8, R8, R11 ;  /* 0x0000000b08087221 */ /* 0x008fc80000000000 */
[----:B----4-:R-:W-:-:S04]  /*0310*/  FADD R8, R8, R17 ;  /* 0x0000001108087221 */ /* 0x010fc80000000000 */
[----:B-----5:R-:W-:-:S04]  /*0320*/  FADD R8, R8, R5 ;  /* 0x0000000508087221 */ /* 0x020fc80000000000 */
[----:B------:R-:W-:Y:S01]  /*0330*/  FADD R0, R8, R3 ;  /* 0x0000000308007221 */ /* 0x000fe20000000000 */
[----:B0-----:R-:W-:-:S04]  /*0340*/  IMAD.WIDE.U32 R8, R19, 0x4, R12 ;  /* 0x0000000413087825 */ /* 0x001fc800078e000c */
[----:B------:R-:W-:-:S05]  /*0350*/  FMUL R7, R0, 0.80000001192092895508 ;  /* 0x3f4ccccd00077820 */ /* 0x000fca0000400000 */
[----:B------:R-:W-:Y:S01]  /*0360*/  STG.E desc[UR4][R8.64], R7 ;  /* 0x0000000708007986 */ /* 0x000fe2000c101904 */
[----:B------:R-:W-:Y:S05]  /*0370*/  EXIT ;  /* 0x000000000000794d */ /* 0x000fea0003800000 */
.L_x_8:
        /* <DEDUP_REMOVED lines=16> */
.L_x_10:


//--------------------- .nv.shared._Z7kernel2PKfPf --------------------------
	.section	.nv.shared._Z7kernel2PKfPf,"aw",@nobits
	.sectionflags	@""
	.align	16
	.zero		1024


//--------------------- .nv.shared.reserved.0     --------------------------
	.section	.nv.shared.reserved.0,"aw",@nobits
	.weak		__nv_reservedSMEM_offset_0_alias
	.size		__nv_reservedSMEM_offset_0_alias, 0, 64
	.other		__nv_reservedSMEM_offset_0_alias,@"STO_CUDA_RESERVED_SHARED STV_DEFAULT"
__nv_reservedSMEM_offset_0_alias:
	.zero		0
	.zero		64


//--------------------- .nv.shared._Z7kernel1PfS_ --------------------------
	.section	.nv.shared._Z7kernel1PfS_,"aw",@nobits
	.sectionflags	@""
	.align	16
	.zero		1024


//--------------------- .nv.constant0._Z7kernel2PKfPf --------------------------
	.section	.nv.constant0._Z7kernel2PKfPf,"a",@progbits
	.sectionflags	@""
	.align	4
.nv.constant0._Z7kernel2PKfPf:
	.zero		912


//--------------------- .nv.constant0._Z7kernel1PfS_ --------------------------
	.section	.nv.constant0._Z7kernel1PfS_,"a",@progbits
	.sectionflags	@""
	.align	4
.nv.constant0._Z7kernel1PfS_:
	.zero		912


//--------------------- SYMBOLS --------------------------

	.type		.nv.reservedSmem.offset0,@object
	.size		.nv.reservedSmem.offset0,0x4
	.type		.nv.reservedSmem.cap,@object
	.size		.nv.reservedSmem.cap,0x4
